	.target	sm_90a

	.elftype	@"ET_EXEC"


//--------------------- .note.nv.tkinfo           --------------------------
	.section	.note.nv.tkinfo,"",@"SHT_NOTE"
	.sectionflags	@"SHF_NOTE_NV_TKINFO"
	.tkinfo
        /*0018*/ 	.word	0x00000002
        /*0030*/ 	.string	""
        /*0030*/ 	.string	"ptxas"
        /*0030*/ 	.string	"Cuda compilation tools, release 13.0, V13.0.88"
        /*0030*/ 	.string	"Build cuda_13.0.r13.0/compiler.36424714_0"
        /*0030*/ 	.string	"-arch sm_90a -m 64 "



//--------------------- .note.nv.cuinfo           --------------------------
	.section	.note.nv.cuinfo,"",@"SHT_NOTE"
	.sectionflags	@"SHF_NOTE_NV_CUINFO"
        /*0018*/ 	.short	0x0002
        /*001a*/ 	.short	0x005a
        /*001c*/ 	.short	0x0082
	.zero		2


//--------------------- .nv.info                  --------------------------
	.section	.nv.info,"",@"SHT_CUDA_INFO"
	.align	4


	//----- nvinfo : EIATTR_REGCOUNT
	.align		4
        /*0000*/ 	.byte	0x04, 0x2f
        /*0002*/ 	.short	(.L_15 - .L_14)
	.align		4
.L_14:
        /*0004*/ 	.word	index@(_ZN7cutlass13device_kernelINS_4gemm6kernel13GemmUniversalIN4cute5tupleIJiiiiEEENS1_10collective13CollectiveMmaINS1_34MainloopSm90TmaGmmaWarpSpecializedILi5ENS5_IJNS4_1CILi1EEENSA_ILi8EEESB_EEENS1_32KernelTmaWarpSpecializedPingpongEEENS5_IJNSA_ILi64EEENSA_ILi256EEENSA_ILi32EEEEEEfNS5_IJlSB_lEEEfSK_NS4_8TiledMMAINS4_8MMA_AtomIJNS4_4SM904GMMA30MMA_64x256x8_F32TF32TF32_SS_TNILNSO_7ScaleInE1ELSQ_1EEEEEENS4_6LayoutINS5_IJSB_SB_SB_EEENS5_IJNSA_ILi0EEESV_SV_EEEEENS5_IJNS4_10UnderscoreESY_SY_EEEEENS4_23SM90_TMA_LOAD_MULTICASTENS4_14ComposedLayoutINS4_7SwizzleILi3ELi4ELi3EEENS4_18smem_ptr_flag_bitsILi32EEENST_INS5_IJSC_SI_EEENS5_IJSI_SB_EEEEEEEvNS4_8identityENS4_13SM90_TMA_LOADES1A_vS1B_EENS_8epilogue10collective6detail29Sm90TmaWarpSpecializedAdapterINS1F_15DefaultEpilogueIfSK_SK_NS1E_6thread17LinearCombinationIfLi1EffLNS1J_9ScaleType4KindE0ELNS_15FloatRoundStyleE2EfEENS1_15EpilogueDefaultEEEEEvvEEEEvNT_6ParamsE)
        /*0008*/ 	.word	0x000000a8


	//----- nvinfo : EIATTR_FRAME_SIZE
	.align		4
.L_15:
        /*000c*/ 	.byte	0x04, 0x11
        /*000e*/ 	.short	(.L_17 - .L_16)
	.align		4
.L_16:
        /*0010*/ 	.word	index@(_ZN7cutlass13device_kernelINS_4gemm6kernel13GemmUniversalIN4cute5tupleIJiiiiEEENS1_10collective13CollectiveMmaINS1_34MainloopSm90TmaGmmaWarpSpecializedILi5ENS5_IJNS4_1CILi1EEENSA_ILi8EEESB_EEENS1_32KernelTmaWarpSpecializedPingpongEEENS5_IJNSA_ILi64EEENSA_ILi256EEENSA_ILi32EEEEEEfNS5_IJlSB_lEEEfSK_NS4_8TiledMMAINS4_8MMA_AtomIJNS4_4SM904GMMA30MMA_64x256x8_F32TF32TF32_SS_TNILNSO_7ScaleInE1ELSQ_1EEEEEENS4_6LayoutINS5_IJSB_SB_SB_EEENS5_IJNSA_ILi0EEESV_SV_EEEEENS5_IJNS4_10UnderscoreESY_SY_EEEEENS4_23SM90_TMA_LOAD_MULTICASTENS4_14ComposedLayoutINS4_7SwizzleILi3ELi4ELi3EEENS4_18smem_ptr_flag_bitsILi32EEENST_INS5_IJSC_SI_EEENS5_IJSI_SB_EEEEEEEvNS4_8identityENS4_13SM90_TMA_LOADES1A_vS1B_EENS_8epilogue10collective6detail29Sm90TmaWarpSpecializedAdapterINS1F_15DefaultEpilogueIfSK_SK_NS1E_6thread17LinearCombinationIfLi1EffLNS1J_9ScaleType4KindE0ELNS_15FloatRoundStyleE2EfEENS1_15EpilogueDefaultEEEEEvvEEEEvNT_6ParamsE)
        /*0014*/ 	.word	0x00000008


	//----- nvinfo : EIATTR_MIN_STACK_SIZE
	.align		4
.L_17:
        /*0018*/ 	.byte	0x04, 0x12
        /*001a*/ 	.short	(.L_19 - .L_18)
	.align		4
.L_18:
        /*001c*/ 	.word	index@(_ZN7cutlass13device_kernelINS_4gemm6kernel13GemmUniversalIN4cute5tupleIJiiiiEEENS1_10collective13CollectiveMmaINS1_34MainloopSm90TmaGmmaWarpSpecializedILi5ENS5_IJNS4_1CILi1EEENSA_ILi8EEESB_EEENS1_32KernelTmaWarpSpecializedPingpongEEENS5_IJNSA_ILi64EEENSA_ILi256EEENSA_ILi32EEEEEEfNS5_IJlSB_lEEEfSK_NS4_8TiledMMAINS4_8MMA_AtomIJNS4_4SM904GMMA30MMA_64x256x8_F32TF32TF32_SS_TNILNSO_7ScaleInE1ELSQ_1EEEEEENS4_6LayoutINS5_IJSB_SB_SB_EEENS5_IJNSA_ILi0EEESV_SV_EEEEENS5_IJNS4_10UnderscoreESY_SY_EEEEENS4_23SM90_TMA_LOAD_MULTICASTENS4_14ComposedLayoutINS4_7SwizzleILi3ELi4ELi3EEENS4_18smem_ptr_flag_bitsILi32EEENST_INS5_IJSC_SI_EEENS5_IJSI_SB_EEEEEEEvNS4_8identityENS4_13SM90_TMA_LOADES1A_vS1B_EENS_8epilogue10collective6detail29Sm90TmaWarpSpecializedAdapterINS1F_15DefaultEpilogueIfSK_SK_NS1E_6thread17LinearCombinationIfLi1EffLNS1J_9ScaleType4KindE0ELNS_15FloatRoundStyleE2EfEENS1_15EpilogueDefaultEEEEEvvEEEEvNT_6ParamsE)
        /*0020*/ 	.word	0x00000008
.L_19:


//--------------------- .nv.compat                --------------------------
	.section	.nv.compat,"",@"SHT_CUDA_COMPAT_INFO"
	.align	4
        /*0000*/ 	.byte	0x02, 0x09, 0x01, 0x00, 0x02, 0x02, 0x04, 0x00, 0x02, 0x05, 0x05, 0x00, 0x03, 0x07, 0x01, 0x01
        /*0010*/ 	.byte	0x02, 0x03, 0x01, 0x00, 0x02, 0x06, 0x01, 0x00, 0x04, 0x0b, 0x08, 0x00, 0x00, 0x00, 0x00, 0x00
        /*0020*/ 	.byte	0x00, 0x00, 0x00, 0x00


//--------------------- .nv.info._ZN7cutlass13device_kernelINS_4gemm6kernel13GemmUniversalIN4cute5tupleIJiiiiEEENS1_10collective13CollectiveMmaINS1_34MainloopSm90TmaGmmaWarpSpecializedILi5ENS5_IJNS4_1CILi1EEENSA_ILi8EEESB_EEENS1_32KernelTmaWarpSpecializedPingpongEEENS5_IJNSA_ILi64EEENSA_ILi256EEENSA_ILi32EEEEEEfNS5_IJlSB_lEEEfSK_NS4_8TiledMMAINS4_8MMA_AtomIJNS4_4SM904GMMA30MMA_64x256x8_F32TF32TF32_SS_TNILNSO_7ScaleInE1ELSQ_1EEEEEENS4_6LayoutINS5_IJSB_SB_SB_EEENS5_IJNSA_ILi0EEESV_SV_EEEEENS5_IJNS4_10UnderscoreESY_SY_EEEEENS4_23SM90_TMA_LOAD_MULTICASTENS4_14ComposedLayoutINS4_7SwizzleILi3ELi4ELi3EEENS4_18smem_ptr_flag_bitsILi32EEENST_INS5_IJSC_SI_EEENS5_IJSI_SB_EEEEEEEvNS4_8identityENS4_13SM90_TMA_LOADES1A_vS1B_EENS_8epilogue10collective6detail29Sm90TmaWarpSpecializedAdapterINS1F_15DefaultEpilogueIfSK_SK_NS1E_6thread17LinearCombinationIfLi1EffLNS1J_9ScaleType4KindE0ELNS_15FloatRoundStyleE2EfEENS1_15EpilogueDefaultEEEEEvvEEEEvNT_6ParamsE --------------------------
	.section	.nv.info._ZN7cutlass13device_kernelINS_4gemm6kernel13GemmUniversalIN4cute5tupleIJiiiiEEENS1_10collective13CollectiveMmaINS1_34MainloopSm90TmaGmmaWarpSpecializedILi5ENS5_IJNS4_1CILi1EEENSA_ILi8EEESB_EEENS1_32KernelTmaWarpSpecializedPingpongEEENS5_IJNSA_ILi64EEENSA_ILi256EEENSA_ILi32EEEEEEfNS5_IJlSB_lEEEfSK_NS4_8TiledMMAINS4_8MMA_AtomIJNS4_4SM904GMMA30MMA_64x256x8_F32TF32TF32_SS_TNILNSO_7ScaleInE1ELSQ_1EEEEEENS4_6LayoutINS5_IJSB_SB_SB_EEENS5_IJNSA_ILi0EEESV_SV_EEEEENS5_IJNS4_10UnderscoreESY_SY_EEEEENS4_23SM90_TMA_LOAD_MULTICASTENS4_14ComposedLayoutINS4_7SwizzleILi3ELi4ELi3EEENS4_18smem_ptr_flag_bitsILi32EEENST_INS5_IJSC_SI_EEENS5_IJSI_SB_EEEEEEEvNS4_8identityENS4_13SM90_TMA_LOADES1A_vS1B_EENS_8epilogue10collective6detail29Sm90TmaWarpSpecializedAdapterINS1F_15DefaultEpilogueIfSK_SK_NS1E_6thread17LinearCombinationIfLi1EffLNS1J_9ScaleType4KindE0ELNS_15FloatRoundStyleE2EfEENS1_15EpilogueDefaultEEEEEvvEEEEvNT_6ParamsE,"",@"SHT_CUDA_INFO"
	.sectionflags	@""
	.align	4


	//----- nvinfo : EIATTR_CUDA_API_VERSION
	.align		4
        /*0000*/ 	.byte	0x04, 0x37
        /*0002*/ 	.short	(.L_21 - .L_20)
.L_20:
        /*0004*/ 	.word	0x00000082


	//----- nvinfo : EIATTR_KPARAM_INFO
	.align		4
.L_21:
        /*0008*/ 	.byte	0x04, 0x17
        /*000a*/ 	.short	(.L_23 - .L_22)
.L_22:
        /*000c*/ 	.word	0x00000000
        /*0010*/ 	.short	0x0000
        /*0012*/ 	.short	0x0070
        /*0014*/ 	.byte	0x00, 0xf0, 0x01, 0x10


	//----- nvinfo : EIATTR_SPARSE_MMA_MASK
	.align		4
.L_23:
        /*0018*/ 	.byte	0x03, 0x50
        /*001a*/ 	.short	0x0000


	//----- nvinfo : EIATTR_MAXREG_COUNT
	.align		4
        /*001c*/ 	.byte	0x03, 0x1b
        /*001e*/ 	.short	0x00a8


	//----- nvinfo : EIATTR_NUM_BARRIERS
	.align		4
        /*0020*/ 	.byte	0x02, 0x4c
        /*0022*/ 	.byte	0x01
	.zero		1


	//----- nvinfo : EIATTR_EXTERNS
	.align		4
        /*0024*/ 	.byte	0x04, 0x0f
        /*0026*/ 	.short	(.L_25 - .L_24)


	//   ....[0]....
	.align		4
.L_24:
        /*0028*/ 	.word	index@(__assertfail)


	//----- nvinfo : EIATTR_ANNOTATIONS
	.align		4
.L_25:
        /*002c*/ 	.byte	0x04, 0x55
        /*002e*/ 	.short	(.L_27 - .L_26)


	//   ....[0]....
.L_26:
        /*0030*/ 	.word	0x00000001
        /*0034*/ 	.byte	0x60, 0x0d, 0x00, 0x00, 0x01, 0x00, 0x00, 0x00, 0xd0, 0x86, 0x00, 0x00, 0x01, 0x00, 0x00, 0x00
        /*0044*/ 	.byte	0x50, 0x93, 0x00, 0x00


	//----- nvinfo : EIATTR_MERCURY_ISA_VERSION
	.align		4
.L_27:
        /*0048*/ 	.byte	0x03, 0x5f
        /*004a*/ 	.short	0x0101


	//----- nvinfo : EIATTR_INT_WARP_WIDE_INSTR_OFFSETS
	.align		4
        /*004c*/ 	.byte	0x04, 0x31
        /*004e*/ 	.short	(.L_29 - .L_28)


	//   ....[0]....
.L_28:
        /*0050*/ 	.word	0x000004f0


	//   ....[1]....
        /*0054*/ 	.word	0x00000530


	//   ....[2]....
        /*0058*/ 	.word	0x00000640


	//   ....[3]....
        /*005c*/ 	.word	0x00000660


	//   ....[4]....
        /*0060*/ 	.word	0x00000680


	//   ....[5]....
        /*0064*/ 	.word	0x000006a0


	//   ....[6]....
        /*0068*/ 	.word	0x00000760


	//   ....[7]....
        /*006c*/ 	.word	0x000007a0


	//   ....[8]....
        /*0070*/ 	.word	0x00002030


	//----- nvinfo : EIATTR_COOP_GROUP_MASK_REGIDS
	.align		4
.L_29:
        /*0074*/ 	.byte	0x04, 0x29
        /*0076*/ 	.short	(.L_31 - .L_30)


	//   ....[0]....
.L_30:
        /*0078*/ 	.word	0xffffffff


	//   ....[1]....
        /*007c*/ 	.word	0xffffffff


	//   ....[2]....
        /*0080*/ 	.word	0xffffffff


	//   ....[3]....
        /*0084*/ 	.word	0xffffffff


	//   ....[4]....
        /*0088*/ 	.word	0xffffffff


	//   ....[5]....
        /*008c*/ 	.word	0xffffffff


	//   ....[6]....
        /*0090*/ 	.word	0xffffffff


	//----- nvinfo : EIATTR_COOP_GROUP_INSTR_OFFSETS
	.align		4
.L_31:
        /*0094*/ 	.byte	0x04, 0x28
        /*0096*/ 	.short	(.L_33 - .L_32)


	//   ....[0]....
.L_32:
        /*0098*/ 	.word	0x00000070


	//   ....[1]....
        /*009c*/ 	.word	0x00000080


	//   ....[2]....
        /*00a0*/ 	.word	0x00000140


	//   ....[3]....
        /*00a4*/ 	.word	0x000002f0


	//   ....[4]....
        /*00a8*/ 	.word	0x00000330


	//   ....[5]....
        /*00ac*/ 	.word	0x000007f0


	//   ....[6]....
        /*00b0*/ 	.word	0x00000900


	//----- nvinfo : EIATTR_REG_RECONFIG
	.align		4
.L_33:
        /*00b4*/ 	.byte	0x01, 0x54
	.zero		2


	//----- nvinfo : EIATTR_SYSCALL_OFFSETS
	.align		4
        /*00b8*/ 	.byte	0x04, 0x46
        /*00ba*/ 	.short	(.L_35 - .L_34)


	//   ....[0]....
.L_34:
        /*00bc*/ 	.word	0x00001790


	//----- nvinfo : EIATTR_MBARRIER_INSTR_OFFSETS
	.align		4
.L_35:
        /*00c0*/ 	.byte	0x04, 0x39
        /*00c2*/ 	.short	(.L_37 - .L_36)


	//   ....[0]....
.L_36:
        /*00c4*/ 	.word	0x00000240
        /*00c8*/ 	.word	0x000000ff
        /*00cc*/ 	.word	0x00000000
        /*00d0*/ 	.short	0x0100
        /*00d2*/ 	.byte	0x08
	.zero		1


	//   ....[1]....
        /*00d4*/ 	.word	0x00000250
        /*00d8*/ 	.word	0x000000ff
        /*00dc*/ 	.word	0x00000028
        /*00e0*/ 	.short	0x0100
        /*00e2*/ 	.byte	0x08
	.zero		1


	//   ....[2]....
        /*00e4*/ 	.word	0x00000260
        /*00e8*/ 	.word	0x000000ff
        /*00ec*/ 	.word	0x00000008
        /*00f0*/ 	.short	0x0100
        /*00f2*/ 	.byte	0x08
	.zero		1


	//   ....[3]....
        /*00f4*/ 	.word	0x00000270
        /*00f8*/ 	.word	0x000000ff
        /*00fc*/ 	.word	0x00000030
        /*0100*/ 	.short	0x0100
        /*0102*/ 	.byte	0x08
	.zero		1


	//   ....[4]....
        /*0104*/ 	.word	0x00000280
        /*0108*/ 	.word	0x000000ff
        /*010c*/ 	.word	0x00000010
        /*0110*/ 	.short	0x0100
        /*0112*/ 	.byte	0x08
	.zero		1


	//   ....[5]....
        /*0114*/ 	.word	0x00000290
        /*0118*/ 	.word	0x000000ff
        /*011c*/ 	.word	0x00000038
        /*0120*/ 	.short	0x0100
        /*0122*/ 	.byte	0x08
	.zero		1


	//   ....[6]....
        /*0124*/ 	.word	0x000002a0
        /*0128*/ 	.word	0x000000ff
        /*012c*/ 	.word	0x00000018
        /*0130*/ 	.short	0x0100
        /*0132*/ 	.byte	0x08
	.zero		1


	//   ....[7]....
        /*0134*/ 	.word	0x000002b0
        /*0138*/ 	.word	0x000000ff
        /*013c*/ 	.word	0x00000040
        /*0140*/ 	.short	0x0100
        /*0142*/ 	.byte	0x08
	.zero		1


	//   ....[8]....
        /*0144*/ 	.word	0x000002c0
        /*0148*/ 	.word	0x000000ff
        /*014c*/ 	.word	0x00000020
        /*0150*/ 	.short	0x0100
        /*0152*/ 	.byte	0x08
	.zero		1


	//   ....[9]....
        /*0154*/ 	.word	0x000002d0
        /*0158*/ 	.word	0x000000ff
        /*015c*/ 	.word	0x00000048
        /*0160*/ 	.short	0x0100
        /*0162*/ 	.byte	0x08
	.zero		1


	//   ....[10]....
        /*0164*/ 	.word	0x000007d0
        /*0168*/ 	.word	0x000000ff
        /*016c*/ 	.word	0x00000080
        /*0170*/ 	.short	0x0100
        /*0172*/ 	.byte	0x08
	.zero		1


	//   ....[11]....
        /*0174*/ 	.word	0x00000860
        /*0178*/ 	.word	0x000000ff
        /*017c*/ 	.word	0x00000088
        /*0180*/ 	.short	0x0100
        /*0182*/ 	.byte	0x08
	.zero		1


	//   ....[12]....
        /*0184*/ 	.word	0x00000880
        /*0188*/ 	.word	0x000000ff
        /*018c*/ 	.word	0x00000060
        /*0190*/ 	.short	0x0100
        /*0192*/ 	.byte	0x09
	.zero		1


	//   ....[13]....
        /*0194*/ 	.word	0x00000890
        /*0198*/ 	.word	0x000000ff
        /*019c*/ 	.word	0x00000068
        /*01a0*/ 	.short	0x0100
        /*01a2*/ 	.byte	0x09
	.zero		1


	//   ....[14]....
        /*01a4*/ 	.word	0x000008a0
        /*01a8*/ 	.word	0x000000ff
        /*01ac*/ 	.word	0x00000070
        /*01b0*/ 	.short	0x0100
        /*01b2*/ 	.byte	0x09
	.zero		1


	//   ....[15]....
        /*01b4*/ 	.word	0x000008b0
        /*01b8*/ 	.word	0x000000ff
        /*01bc*/ 	.word	0x00000078
        /*01c0*/ 	.short	0x0100
        /*01c2*/ 	.byte	0x09
	.zero		1


	//   ....[16]....
        /*01c4*/ 	.word	0x00001670
        /*01c8*/ 	.word	0x0000009f
        /*01cc*/ 	.word	0x00000000
        /*01d0*/ 	.short	0x010a
        /*01d2*/ 	.byte	0x2a
	.zero		1


	//   ....[17]....
        /*01d4*/ 	.word	0x00001810
        /*01d8*/ 	.word	0x00000003
        /*01dc*/ 	.word	0x00000000
        /*01e0*/ 	.short	0x010a
        /*01e2*/ 	.byte	0x3f
	.zero		1


	//   ....[18]....
        /*01e4*/ 	.word	0x00001870
        /*01e8*/ 	.word	0x00000003
        /*01ec*/ 	.word	0x00000000
        /*01f0*/ 	.short	0x010a
        /*01f2*/ 	.byte	0x3f
	.zero		1


	//   ....[19]....
        /*01f4*/ 	.word	0x00001c00
        /*01f8*/ 	.word	0x000000ff
        /*01fc*/ 	.word	0x00000000
        /*0200*/ 	.short	0x010a
        /*0202*/ 	.byte	0x04
	.zero		1


	//   ....[20]....
        /*0204*/ 	.word	0x00001c40
        /*0208*/ 	.word	0x000000ff
        /*020c*/ 	.word	0x00000000
        /*0210*/ 	.short	0x010a
        /*0212*/ 	.byte	0x04
	.zero		1


	//   ....[21]....
        /*0214*/ 	.word	0x00001ed0
        /*0218*/ 	.word	0x00000005
        /*021c*/ 	.word	0x00000000
        /*0220*/ 	.short	0x0101
        /*0222*/ 	.byte	0x3f
	.zero		1


	//   ....[22]....
        /*0224*/ 	.word	0x00001fd0
        /*0228*/ 	.word	0x000000a0
        /*022c*/ 	.word	0x00000000
        /*0230*/ 	.short	0x0101
        /*0232*/ 	.byte	0x2d
	.zero		1


	//   ....[23]....
        /*0234*/ 	.word	0x000020d0
        /*0238*/ 	.word	0x00000003
        /*023c*/ 	.word	0x00000000
        /*0240*/ 	.short	0x0101
        /*0242*/ 	.byte	0x3f
	.zero		1


	//   ....[24]....
        /*0244*/ 	.word	0x00002190
        /*0248*/ 	.word	0x0000009f
        /*024c*/ 	.word	0x00000010
        /*0250*/ 	.short	0x010a
        /*0252*/ 	.byte	0x2a
	.zero		1


	//   ....[25]....
        /*0254*/ 	.word	0x000086f0
        /*0258*/ 	.word	0x000000a2
        /*025c*/ 	.word	0x00000000
        /*0260*/ 	.short	0x0101
        /*0262*/ 	.byte	0x2d
	.zero		1


	//   ....[26]....
        /*0264*/ 	.word	0x00009090
        /*0268*/ 	.word	0x0000000c
        /*026c*/ 	.word	0x00000028
        /*0270*/ 	.short	0x010a
        /*0272*/ 	.byte	0x3f
	.zero		1


	//   ....[27]....
        /*0274*/ 	.word	0x00009460
        /*0278*/ 	.word	0x00000004
        /*027c*/ 	.word	0x00000088
        /*0280*/ 	.short	0x0101
        /*0282*/ 	.byte	0x3f
	.zero		1


	//   ....[28]....
        /*0284*/ 	.word	0x00009be0
        /*0288*/ 	.word	0x00000007
        /*028c*/ 	.word	0x00000000
        /*0290*/ 	.short	0x010a
        /*0292*/ 	.byte	0x3f
	.zero		1


	//   ....[29]....
        /*0294*/ 	.word	0x00009c60
        /*0298*/ 	.word	0x00000009
        /*029c*/ 	.word	0x00000000
        /*02a0*/ 	.short	0x010a
        /*02a2*/ 	.byte	0x3f
	.zero		1


	//   ....[30]....
        /*02a4*/ 	.word	0x00009cf0
        /*02a8*/ 	.word	0x00000006
        /*02ac*/ 	.word	0x00000000
        /*02b0*/ 	.short	0x010a
        /*02b2*/ 	.byte	0x3f
	.zero		1


	//   ....[31]....
        /*02b4*/ 	.word	0x00009d80
        /*02b8*/ 	.word	0x00000009
        /*02bc*/ 	.word	0x00000000
        /*02c0*/ 	.short	0x010a
        /*02c2*/ 	.byte	0x3f
	.zero		1


	//   ....[32]....
        /*02c4*/ 	.word	0x00009e10
        /*02c8*/ 	.word	0x00000003
        /*02cc*/ 	.word	0x00000000
        /*02d0*/ 	.short	0x010a
        /*02d2*/ 	.byte	0x3f
	.zero		1


	//   ....[33]....
        /*02d4*/ 	.word	0x00009e70
        /*02d8*/ 	.word	0x000000a1
        /*02dc*/ 	.word	0x00000000
        /*02e0*/ 	.short	0x010a
        /*02e2*/ 	.byte	0x3f
	.zero		1


	//   ....[34]....
        /*02e4*/ 	.word	0x00009ec0
        /*02e8*/ 	.word	0x00000003
        /*02ec*/ 	.word	0x00000000
        /*02f0*/ 	.short	0x010a
        /*02f2*/ 	.byte	0x3f
	.zero		1


	//   ....[35]....
        /*02f4*/ 	.word	0x00009f20
        /*02f8*/ 	.word	0x00000005
        /*02fc*/ 	.word	0x00000000
        /*0300*/ 	.short	0x010a
        /*0302*/ 	.byte	0x3f
	.zero		1


	//   ....[36]....
        /*0304*/ 	.word	0x00009f70
        /*0308*/ 	.word	0x000000a1
        /*030c*/ 	.word	0x00000010
        /*0310*/ 	.short	0x010a
        /*0312*/ 	.byte	0x3f
	.zero		1


	//   ....[37]....
        /*0314*/ 	.word	0x0000a040
        /*0318*/ 	.word	0x0000000c
        /*031c*/ 	.word	0x00000028
        /*0320*/ 	.short	0x010a
        /*0322*/ 	.byte	0x3f
	.zero		1


	//   ....[38]....
        /*0324*/ 	.word	0x0000a110
        /*0328*/ 	.word	0x00000007
        /*032c*/ 	.word	0x00000000
        /*0330*/ 	.short	0x010a
        /*0332*/ 	.byte	0x3f
	.zero		1


	//   ....[39]....
        /*0334*/ 	.word	0x0000a160
        /*0338*/ 	.word	0x00000009
        /*033c*/ 	.word	0x00000000
        /*0340*/ 	.short	0x010a
        /*0342*/ 	.byte	0x3f
	.zero		1


	//   ....[40]....
        /*0344*/ 	.word	0x0000a1b0
        /*0348*/ 	.word	0x00000006
        /*034c*/ 	.word	0x00000000
        /*0350*/ 	.short	0x010a
        /*0352*/ 	.byte	0x3f
	.zero		1


	//   ....[41]....
        /*0354*/ 	.word	0x0000a200
        /*0358*/ 	.word	0x00000009
        /*035c*/ 	.word	0x00000000
        /*0360*/ 	.short	0x010a
        /*0362*/ 	.byte	0x3f
	.zero		1


	//----- nvinfo : EIATTR_NUM_MBARRIERS
	.align		4
.L_37:
        /*0364*/ 	.byte	0x03, 0x38
        /*0366*/ 	.short	0x0010


	//----- nvinfo : EIATTR_EXIT_INSTR_OFFSETS
	.align		4
        /*0368*/ 	.byte	0x04, 0x1c
        /*036a*/ 	.short	(.L_39 - .L_38)


	//   ....[0]....
.L_38:
        /*036c*/ 	.word	0x000013a0


	//   ....[1]....
        /*0370*/ 	.word	0x00001400


	//   ....[2]....
        /*0374*/ 	.word	0x00008d80


	//   ....[3]....
        /*0378*/ 	.word	0x00008db0


	//   ....[4]....
        /*037c*/ 	.word	0x00009e60


	//----- nvinfo : EIATTR_MAX_THREADS
	.align		4
.L_39:
        /*0380*/ 	.byte	0x04, 0x05
        /*0382*/ 	.short	(.L_41 - .L_40)
.L_40:
        /*0384*/ 	.word	0x00000180
        /*0388*/ 	.word	0x00000001
        /*038c*/ 	.word	0x00000001


	//----- nvinfo : EIATTR_CRS_STACK_SIZE
	.align		4
.L_41:
        /*0390*/ 	.byte	0x04, 0x1e
        /*0392*/ 	.short	(.L_43 - .L_42)
.L_42:
        /*0394*/ 	.word	0x00000000


	//----- nvinfo : EIATTR_CBANK_PARAM_SIZE
	.align		4
.L_43:
        /*0398*/ 	.byte	0x03, 0x19
        /*039a*/ 	.short	0x0470


	//----- nvinfo : EIATTR_PARAM_CBANK
	.align		4
        /*039c*/ 	.byte	0x04, 0x0a
        /*039e*/ 	.short	(.L_45 - .L_44)
	.align		4
.L_44:
        /*03a0*/ 	.word	index@(.nv.constant0._ZN7cutlass13device_kernelINS_4gemm6kernel13GemmUniversalIN4cute5tupleIJiiiiEEENS1_10collective13CollectiveMmaINS1_34MainloopSm90TmaGmmaWarpSpecializedILi5ENS5_IJNS4_1CILi1EEENSA_ILi8EEESB_EEENS1_32KernelTmaWarpSpecializedPingpongEEENS5_IJNSA_ILi64EEENSA_ILi256EEENSA_ILi32EEEEEEfNS5_IJlSB_lEEEfSK_NS4_8TiledMMAINS4_8MMA_AtomIJNS4_4SM904GMMA30MMA_64x256x8_F32TF32TF32_SS_TNILNSO_7ScaleInE1ELSQ_1EEEEEENS4_6LayoutINS5_IJSB_SB_SB_EEENS5_IJNSA_ILi0EEESV_SV_EEEEENS5_IJNS4_10UnderscoreESY_SY_EEEEENS4_23SM90_TMA_LOAD_MULTICASTENS4_14ComposedLayoutINS4_7SwizzleILi3ELi4ELi3EEENS4_18smem_ptr_flag_bitsILi32EEENST_INS5_IJSC_SI_EEENS5_IJSI_SB_EEEEEEEvNS4_8identityENS4_13SM90_TMA_LOADES1A_vS1B_EENS_8epilogue10collective6detail29Sm90TmaWarpSpecializedAdapterINS1F_15DefaultEpilogueIfSK_SK_NS1E_6thread17LinearCombinationIfLi1EffLNS1J_9ScaleType4KindE0ELNS_15FloatRoundStyleE2EfEENS1_15EpilogueDefaultEEEEEvvEEEEvNT_6ParamsE)
        /*03a4*/ 	.short	0x0210
        /*03a6*/ 	.short	0x0470


	//----- nvinfo : EIATTR_SW_WAR
	.align		4
.L_45:
        /*03a8*/ 	.byte	0x04, 0x36
        /*03aa*/ 	.short	(.L_47 - .L_46)
.L_46:
        /*03ac*/ 	.word	0x00000008
.L_47:


//--------------------- .nv.callgraph             --------------------------
	.section	.nv.callgraph,"",@"SHT_CUDA_CALLGRAPH"
	.align	4
	.sectionentsize	8
	.align		4
        /*0000*/ 	.word	0x00000000
	.align		4
        /*0004*/ 	.word	0xffffffff
	.align		4
        /*0008*/ 	.word	index@(_ZN7cutlass13device_kernelINS_4gemm6kernel13GemmUniversalIN4cute5tupleIJiiiiEEENS1_10collective13CollectiveMmaINS1_34MainloopSm90TmaGmmaWarpSpecializedILi5ENS5_IJNS4_1CILi1EEENSA_ILi8EEESB_EEENS1_32KernelTmaWarpSpecializedPingpongEEENS5_IJNSA_ILi64EEENSA_ILi256EEENSA_ILi32EEEEEEfNS5_IJlSB_lEEEfSK_NS4_8TiledMMAINS4_8MMA_AtomIJNS4_4SM904GMMA30MMA_64x256x8_F32TF32TF32_SS_TNILNSO_7ScaleInE1ELSQ_1EEEEEENS4_6LayoutINS5_IJSB_SB_SB_EEENS5_IJNSA_ILi0EEESV_SV_EEEEENS5_IJNS4_10UnderscoreESY_SY_EEEEENS4_23SM90_TMA_LOAD_MULTICASTENS4_14ComposedLayoutINS4_7SwizzleILi3ELi4ELi3EEENS4_18smem_ptr_flag_bitsILi32EEENST_INS5_IJSC_SI_EEENS5_IJSI_SB_EEEEEEEvNS4_8identityENS4_13SM90_TMA_LOADES1A_vS1B_EENS_8epilogue10collective6detail29Sm90TmaWarpSpecializedAdapterINS1F_15DefaultEpilogueIfSK_SK_NS1E_6thread17LinearCombinationIfLi1EffLNS1J_9ScaleType4KindE0ELNS_15FloatRoundStyleE2EfEENS1_15EpilogueDefaultEEEEEvvEEEEvNT_6ParamsE)
	.align		4
        /*000c*/ 	.word	index@(__assertfail)
	.align		4
        /*0010*/ 	.word	0x00000000
	.align		4
        /*0014*/ 	.word	0xfffffffe
	.align		4
        /*0018*/ 	.word	0x00000000
	.align		4
        /*001c*/ 	.word	0xfffffffd
	.align		4
        /*0020*/ 	.word	0x00000000
	.align		4
        /*0024*/ 	.word	0xfffffffc


//--------------------- .nv.constant4             --------------------------
	.section	.nv.constant4,"a",@progbits
	.align	8
	.align		8
.nv.constant4:
        /*0000*/ 	.dword	__assertfail
	.align		8
        /*0008*/ 	.dword	__unnamed_1
	.align		8
        /*0010*/ 	.dword	_ZN40_INTERNAL_45f05c93_4_k_cu_734d6998_261914cuda3std3__45__cpo5beginE
	.align		8
        /*0018*/ 	.dword	_ZN40_INTERNAL_45f05c93_4_k_cu_734d6998_261914cuda3std3__45__cpo3endE
	.align		8
        /*0020*/ 	.dword	_ZN40_INTERNAL_45f05c93_4_k_cu_734d6998_261914cuda3std3__45__cpo6cbeginE
	.align		8
        /*0028*/ 	.dword	_ZN40_INTERNAL_45f05c93_4_k_cu_734d6998_261914cuda3std3__45__cpo4cendE
	.align		8
        /*0030*/ 	.dword	_ZN40_INTERNAL_45f05c93_4_k_cu_734d6998_261914cuda3std3__442_GLOBAL__N__45f05c93_4_k_cu_734d6998_261916ignoreE
	.align		8
        /*0038*/ 	.dword	_ZN40_INTERNAL_45f05c93_4_k_cu_734d6998_261914cuda3std3__419piecewise_constructE
	.align		8
        /*0040*/ 	.dword	_ZN40_INTERNAL_45f05c93_4_k_cu_734d6998_261914cuda3std3__48in_placeE
	.align		8
        /*0048*/ 	.dword	_ZN40_INTERNAL_45f05c93_4_k_cu_734d6998_261914cuda3std6ranges3__45__cpo4swapE
	.align		8
        /*0050*/ 	.dword	_ZN40_INTERNAL_45f05c93_4_k_cu_734d6998_261914cuda3std6ranges3__45__cpo9iter_moveE
	.align		8
        /*0058*/ 	.dword	_ZN40_INTERNAL_45f05c93_4_k_cu_734d6998_261914cute7productE
	.align		8
        /*0060*/ 	.dword	_ZN40_INTERNAL_45f05c93_4_k_cu_734d6998_261914cute1_E
	.align		8
        /*0068*/ 	.dword	$str$22
	.align		8
        /*0070*/ 	.dword	$str$23


//--------------------- .text._ZN7cutlass13device_kernelINS_4gemm6kernel13GemmUniversalIN4cute5tupleIJiiiiEEENS1_10collective13CollectiveMmaINS1_34MainloopSm90TmaGmmaWarpSpecializedILi5ENS5_IJNS4_1CILi1EEENSA_ILi8EEESB_EEENS1_32KernelTmaWarpSpecializedPingpongEEENS5_IJNSA_ILi64EEENSA_ILi256EEENSA_ILi32EEEEEEfNS5_IJlSB_lEEEfSK_NS4_8TiledMMAINS4_8MMA_AtomIJNS4_4SM904GMMA30MMA_64x256x8_F32TF32TF32_SS_TNILNSO_7ScaleInE1ELSQ_1EEEEEENS4_6LayoutINS5_IJSB_SB_SB_EEENS5_IJNSA_ILi0EEESV_SV_EEEEENS5_IJNS4_10UnderscoreESY_SY_EEEEENS4_23SM90_TMA_LOAD_MULTICASTENS4_14ComposedLayoutINS4_7SwizzleILi3ELi4ELi3EEENS4_18smem_ptr_flag_bitsILi32EEENST_INS5_IJSC_SI_EEENS5_IJSI_SB_EEEEEEEvNS4_8identityENS4_13SM90_TMA_LOADES1A_vS1B_EENS_8epilogue10collective6detail29Sm90TmaWarpSpecializedAdapterINS1F_15DefaultEpilogueIfSK_SK_NS1E_6thread17LinearCombinationIfLi1EffLNS1J_9ScaleType4KindE0ELNS_15FloatRoundStyleE2EfEENS1_15EpilogueDefaultEEEEEvvEEEEvNT_6ParamsE --------------------------
	.section	.text._ZN7cutlass13device_kernelINS_4gemm6kernel13GemmUniversalIN4cute5tupleIJiiiiEEENS1_10collective13CollectiveMmaINS1_34MainloopSm90TmaGmmaWarpSpecializedILi5ENS5_IJNS4_1CILi1EEENSA_ILi8EEESB_EEENS1_32KernelTmaWarpSpecializedPingpongEEENS5_IJNSA_ILi64EEENSA_ILi256EEENSA_ILi32EEEEEEfNS5_IJlSB_lEEEfSK_NS4_8TiledMMAINS4_8MMA_AtomIJNS4_4SM904GMMA30MMA_64x256x8_F32TF32TF32_SS_TNILNSO_7ScaleInE1ELSQ_1EEEEEENS4_6LayoutINS5_IJSB_SB_SB_EEENS5_IJNSA_ILi0EEESV_SV_EEEEENS5_IJNS4_10UnderscoreESY_SY_EEEEENS4_23SM90_TMA_LOAD_MULTICASTENS4_14ComposedLayoutINS4_7SwizzleILi3ELi4ELi3EEENS4_18smem_ptr_flag_bitsILi32EEENST_INS5_IJSC_SI_EEENS5_IJSI_SB_EEEEEEEvNS4_8identityENS4_13SM90_TMA_LOADES1A_vS1B_EENS_8epilogue10collective6detail29Sm90TmaWarpSpecializedAdapterINS1F_15DefaultEpilogueIfSK_SK_NS1E_6thread17LinearCombinationIfLi1EffLNS1J_9ScaleType4KindE0ELNS_15FloatRoundStyleE2EfEENS1_15EpilogueDefaultEEEEEvvEEEEvNT_6ParamsE,"ax",@progbits
	.align	128
.text._ZN7cutlass13device_kernelINS_4gemm6kernel13GemmUniversalIN4cute5tupleIJiiiiEEENS1_10collective13CollectiveMmaINS1_34MainloopSm90TmaGmmaWarpSpecializedILi5ENS5_IJNS4_1CILi1EEENSA_ILi8EEESB_EEENS1_32KernelTmaWarpSpecializedPingpongEEENS5_IJNSA_ILi64EEENSA_ILi256EEENSA_ILi32EEEEEEfNS5_IJlSB_lEEEfSK_NS4_8TiledMMAINS4_8MMA_AtomIJNS4_4SM904GMMA30MMA_64x256x8_F32TF32TF32_SS_TNILNSO_7ScaleInE1ELSQ_1EEEEEENS4_6LayoutINS5_IJSB_SB_SB_EEENS5_IJNSA_ILi0EEESV_SV_EEEEENS5_IJNS4_10UnderscoreESY_SY_EEEEENS4_23SM90_TMA_LOAD_MULTICASTENS4_14ComposedLayoutINS4_7SwizzleILi3ELi4ELi3EEENS4_18smem_ptr_flag_bitsILi32EEENST_INS5_IJSC_SI_EEENS5_IJSI_SB_EEEEEEEvNS4_8identityENS4_13SM90_TMA_LOADES1A_vS1B_EENS_8epilogue10collective6detail29Sm90TmaWarpSpecializedAdapterINS1F_15DefaultEpilogueIfSK_SK_NS1E_6thread17LinearCombinationIfLi1EffLNS1J_9ScaleType4KindE0ELNS_15FloatRoundStyleE2EfEENS1_15EpilogueDefaultEEEEEvvEEEEvNT_6ParamsE:
        .type           _ZN7cutlass13device_kernelINS_4gemm6kernel13GemmUniversalIN4cute5tupleIJiiiiEEENS1_10collective13CollectiveMmaINS1_34MainloopSm90TmaGmmaWarpSpecializedILi5ENS5_IJNS4_1CILi1EEENSA_ILi8EEESB_EEENS1_32KernelTmaWarpSpecializedPingpongEEENS5_IJNSA_ILi64EEENSA_ILi256EEENSA_ILi32EEEEEEfNS5_IJlSB_lEEEfSK_NS4_8TiledMMAINS4_8MMA_AtomIJNS4_4SM904GMMA30MMA_64x256x8_F32TF32TF32_SS_TNILNSO_7ScaleInE1ELSQ_1EEEEEENS4_6LayoutINS5_IJSB_SB_SB_EEENS5_IJNSA_ILi0EEESV_SV_EEEEENS5_IJNS4_10UnderscoreESY_SY_EEEEENS4_23SM90_TMA_LOAD_MULTICASTENS4_14ComposedLayoutINS4_7SwizzleILi3ELi4ELi3EEENS4_18smem_ptr_flag_bitsILi32EEENST_INS5_IJSC_SI_EEENS5_IJSI_SB_EEEEEEEvNS4_8identityENS4_13SM90_TMA_LOADES1A_vS1B_EENS_8epilogue10collective6detail29Sm90TmaWarpSpecializedAdapterINS1F_15DefaultEpilogueIfSK_SK_NS1E_6thread17LinearCombinationIfLi1EffLNS1J_9ScaleType4KindE0ELNS_15FloatRoundStyleE2EfEENS1_15EpilogueDefaultEEEEEvvEEEEvNT_6ParamsE,@function
        .size           _ZN7cutlass13device_kernelINS_4gemm6kernel13GemmUniversalIN4cute5tupleIJiiiiEEENS1_10collective13CollectiveMmaINS1_34MainloopSm90TmaGmmaWarpSpecializedILi5ENS5_IJNS4_1CILi1EEENSA_ILi8EEESB_EEENS1_32KernelTmaWarpSpecializedPingpongEEENS5_IJNSA_ILi64EEENSA_ILi256EEENSA_ILi32EEEEEEfNS5_IJlSB_lEEEfSK_NS4_8TiledMMAINS4_8MMA_AtomIJNS4_4SM904GMMA30MMA_64x256x8_F32TF32TF32_SS_TNILNSO_7ScaleInE1ELSQ_1EEEEEENS4_6LayoutINS5_IJSB_SB_SB_EEENS5_IJNSA_ILi0EEESV_SV_EEEEENS5_IJNS4_10UnderscoreESY_SY_EEEEENS4_23SM90_TMA_LOAD_MULTICASTENS4_14ComposedLayoutINS4_7SwizzleILi3ELi4ELi3EEENS4_18smem_ptr_flag_bitsILi32EEENST_INS5_IJSC_SI_EEENS5_IJSI_SB_EEEEEEEvNS4_8identityENS4_13SM90_TMA_LOADES1A_vS1B_EENS_8epilogue10collective6detail29Sm90TmaWarpSpecializedAdapterINS1F_15DefaultEpilogueIfSK_SK_NS1E_6thread17LinearCombinationIfLi1EffLNS1J_9ScaleType4KindE0ELNS_15FloatRoundStyleE2EfEENS1_15EpilogueDefaultEEEEEvvEEEEvNT_6ParamsE,(.L_x_331 - _ZN7cutlass13device_kernelINS_4gemm6kernel13GemmUniversalIN4cute5tupleIJiiiiEEENS1_10collective13CollectiveMmaINS1_34MainloopSm90TmaGmmaWarpSpecializedILi5ENS5_IJNS4_1CILi1EEENSA_ILi8EEESB_EEENS1_32KernelTmaWarpSpecializedPingpongEEENS5_IJNSA_ILi64EEENSA_ILi256EEENSA_ILi32EEEEEEfNS5_IJlSB_lEEEfSK_NS4_8TiledMMAINS4_8MMA_AtomIJNS4_4SM904GMMA30MMA_64x256x8_F32TF32TF32_SS_TNILNSO_7ScaleInE1ELSQ_1EEEEEENS4_6LayoutINS5_IJSB_SB_SB_EEENS5_IJNSA_ILi0EEESV_SV_EEEEENS5_IJNS4_10UnderscoreESY_SY_EEEEENS4_23SM90_TMA_LOAD_MULTICASTENS4_14ComposedLayoutINS4_7SwizzleILi3ELi4ELi3EEENS4_18smem_ptr_flag_bitsILi32EEENST_INS5_IJSC_SI_EEENS5_IJSI_SB_EEEEEEEvNS4_8identityENS4_13SM90_TMA_LOADES1A_vS1B_EENS_8epilogue10collective6detail29Sm90TmaWarpSpecializedAdapterINS1F_15DefaultEpilogueIfSK_SK_NS1E_6thread17LinearCombinationIfLi1EffLNS1J_9ScaleType4KindE0ELNS_15FloatRoundStyleE2EfEENS1_15EpilogueDefaultEEEEEvvEEEEvNT_6ParamsE)
        .other          _ZN7cutlass13device_kernelINS_4gemm6kernel13GemmUniversalIN4cute5tupleIJiiiiEEENS1_10collective13CollectiveMmaINS1_34MainloopSm90TmaGmmaWarpSpecializedILi5ENS5_IJNS4_1CILi1EEENSA_ILi8EEESB_EEENS1_32KernelTmaWarpSpecializedPingpongEEENS5_IJNSA_ILi64EEENSA_ILi256EEENSA_ILi32EEEEEEfNS5_IJlSB_lEEEfSK_NS4_8TiledMMAINS4_8MMA_AtomIJNS4_4SM904GMMA30MMA_64x256x8_F32TF32TF32_SS_TNILNSO_7ScaleInE1ELSQ_1EEEEEENS4_6LayoutINS5_IJSB_SB_SB_EEENS5_IJNSA_ILi0EEESV_SV_EEEEENS5_IJNS4_10UnderscoreESY_SY_EEEEENS4_23SM90_TMA_LOAD_MULTICASTENS4_14ComposedLayoutINS4_7SwizzleILi3ELi4ELi3EEENS4_18smem_ptr_flag_bitsILi32EEENST_INS5_IJSC_SI_EEENS5_IJSI_SB_EEEEEEEvNS4_8identityENS4_13SM90_TMA_LOADES1A_vS1B_EENS_8epilogue10collective6detail29Sm90TmaWarpSpecializedAdapterINS1F_15DefaultEpilogueIfSK_SK_NS1E_6thread17LinearCombinationIfLi1EffLNS1J_9ScaleType4KindE0ELNS_15FloatRoundStyleE2EfEENS1_15EpilogueDefaultEEEEEvvEEEEvNT_6ParamsE,@"STO_CUDA_ENTRY STV_DEFAULT"
_ZN7cutlass13device_kernelINS_4gemm6kernel13GemmUniversalIN4cute5tupleIJiiiiEEENS1_10collective13CollectiveMmaINS1_34MainloopSm90TmaGmmaWarpSpecializedILi5ENS5_IJNS4_1CILi1EEENSA_ILi8EEESB_EEENS1_32KernelTmaWarpSpecializedPingpongEEENS5_IJNSA_ILi64EEENSA_ILi256EEENSA_ILi32EEEEEEfNS5_IJlSB_lEEEfSK_NS4_8TiledMMAINS4_8MMA_AtomIJNS4_4SM904GMMA30MMA_64x256x8_F32TF32TF32_SS_TNILNSO_7ScaleInE1ELSQ_1EEEEEENS4_6LayoutINS5_IJSB_SB_SB_EEENS5_IJNSA_ILi0EEESV_SV_EEEEENS5_IJNS4_10UnderscoreESY_SY_EEEEENS4_23SM90_TMA_LOAD_MULTICASTENS4_14ComposedLayoutINS4_7SwizzleILi3ELi4ELi3EEENS4_18smem_ptr_flag_bitsILi32EEENST_INS5_IJSC_SI_EEENS5_IJSI_SB_EEEEEEEvNS4_8identityENS4_13SM90_TMA_LOADES1A_vS1B_EENS_8epilogue10collective6detail29Sm90TmaWarpSpecializedAdapterINS1F_15DefaultEpilogueIfSK_SK_NS1E_6thread17LinearCombinationIfLi1EffLNS1J_9ScaleType4KindE0ELNS_15FloatRoundStyleE2EfEENS1_15EpilogueDefaultEEEEEvvEEEEvNT_6ParamsE:
[----:B------:R-:W0:Y:S02]  /*0000*/  LDC R1, c[0x0][0x28] ;  /* 0x00000a00ff017b82 */ /* 0x000e240000000800 */
[----:B0-----:R-:W-:Y:S01]  /*0010*/  VIADD R1, R1, 0xfffffff8 ;  /* 0xfffffff801017836 */ /* 0x001fe20000000000 */
[----:B------:R-:W0:Y:S01]  /*0020*/  S2R R4, SR_TID.X ;  /* 0x0000000000047919 */ /* 0x000e220000002100 */
[----:B------:R-:W-:Y:S01]  /*0030*/  ELECT P0, URZ, PT ;  /* 0x00000000003f782f */ /* 0x000fe20003800000 */
[----:B------:R-:W-:Y:S01]  /*0040*/  BSSY B0, `(.L_x_0) ;  /* 0x000000f000007945 */ /* 0x000fe20003800000 */
[--C-:B0-----:R-:W-:Y:S02]  /*0050*/  SHF.R.U32.HI R0, RZ, 0x5, R4.reuse ;  /* 0x00000005ff007819 */ /* 0x101fe40000011604 */
[----:B------:R-:W-:-:S03]  /*0060*/  SHF.R.U32.HI R7, RZ, 0x7, R4 ;  /* 0x00000007ff077819 */ /* 0x000fc60000011604 */
[----:B------:R-:W0:Y:S04]  /*0070*/  SHFL.IDX PT, R2, R0, RZ, 0x1f ;  /* 0x00001fff00027589 */ /* 0x000e2800000e0000 */
[----:B------:R1:W2:Y:S01]  /*0080*/  SHFL.IDX PT, R10, R7, RZ, 0x1f ;  /* 0x00001fff070a7589 */ /* 0x0002a200000e0000 */
[----:B0-----:R-:W-:-:S13]  /*0090*/  ISETP.NE.OR P0, PT, R2, RZ, !P0 ;  /* 0x000000ff0200720c */ /* 0x001fda0004705670 */
[----:B-12---:R-:W-:Y:S05]  /*00a0*/  @P0 BRA `(.L_x_1) ;  /* 0x0000000000200947 */ /* 0x006fea0003800000 */
[----:B------:R-:W-:Y:S02]  /*00b0*/  ULDC.64 UR4, c[0x0][0x198] ;  /* 0x0000660000047ab9 */ /* 0x000fe40000000a00 */
[----:B------:R-:W-:Y:S02]  /*00c0*/  UIADD3 UR6, UP0, UR4, 0xf0, URZ ;  /* 0x000000f004067890 */ /* 0x000fe4000ff1e03f */
[----:B------:R-:W-:Y:S02]  /*00d0*/  UIADD3 UR4, UP1, UR4, 0x1f0, URZ ;  /* 0x000001f004047890 */ /* 0x000fe4000ff3e03f */
[----:B------:R-:W-:Y:S02]  /*00e0*/  UIADD3.X UR7, URZ, UR5, URZ, UP0, !UPT ;  /* 0x000000053f077290 */ /* 0x000fe400087fe43f */
[----:B------:R-:W-:-:S07]  /*00f0*/  UIADD3.X UR5, URZ, UR5, URZ, UP1, !UPT ;  /* 0x000000053f057290 */ /* 0x000fce0008ffe43f */
[----:B------:R0:W-:Y:S02]  /*0100*/  UTMACCTL.PF [UR6] ;  /* 0x00000000060079b9 */ /* 0x0001e40008040000 */
[----:B------:R0:W-:Y:S02]  /*0110*/  UTMACCTL.PF [UR4] ;  /* 0x00000000040079b9 */ /* 0x0001e40008040000 */
[----:B0-----:R-:W-:Y:S01]  /*0120*/  NOP ;  /* 0x0000000000007918 */ /* 0x001fe20000000000 */
.L_x_1:
[----:B------:R-:W-:Y:S05]  /*0130*/  BSYNC B0 ;  /* 0x0000000000007941 */ /* 0x000fea0003800000 */
.L_x_0:
[----:B------:R-:W0:Y:S02]  /*0140*/  SHFL.IDX PT, R8, R0, RZ, 0x1f ;  /* 0x00001fff00087589 */ /* 0x000e2400000e0000 */
[----:B0-----:R-:W-:-:S13]  /*0150*/  ISETP.NE.AND P0, PT, R8, RZ, PT ;  /* 0x000000ff0800720c */ /* 0x001fda0003f05270 */
[----:B------:R-:W-:Y:S05]  /*0160*/  @P0 BRA `(.L_x_2) ;  /* 0x0000000000600947 */ /* 0x000fea0003800000 */
[----:B------:R-:W0:Y:S01]  /*0170*/  S2UR UR8, SR_CgaCtaId ;  /* 0x00000000000879c3 */ /* 0x000e220000008800 */
[----:B------:R-:W-:Y:S01]  /*0180*/  UMOV UR4, 0x400 ;  /* 0x0000040000047882 */ /* 0x000fe20000000000 */
[----:B------:R-:W-:Y:S01]  /*0190*/  UMOV UR5, 0x1 ;  /* 0x0000000100057882 */ /* 0x000fe20000000000 */
[----:B------:R-:W-:Y:S01]  /*01a0*/  UMOV UR6, 0x8 ;  /* 0x0000000800067882 */ /* 0x000fe20000000000 */
[----:B------:R-:W-:Y:S01]  /*01b0*/  ELECT P0, URZ, PT ;  /* 0x00000000003f782f */ /* 0x000fe20003800000 */
[----:B------:R-:W-:-:S04]  /*01c0*/  UIADD3 UR6, -UR6, 0x100000, URZ ;  /* 0x0010000006067890 */ /* 0x000fc8000fffe13f */
[----:B------:R-:W-:Y:S02]  /*01d0*/  USHF.L.U32 UR7, UR6, 0xb, URZ ;  /* 0x0000000b06077899 */ /* 0x000fe4000800063f */
[----:B------:R-:W-:Y:S02]  /*01e0*/  USHF.L.U32 UR6, UR6, 0x1, URZ ;  /* 0x0000000106067899 */ /* 0x000fe4000800063f */
[----:B0-----:R-:W-:Y:S02]  /*01f0*/  ULEA UR8, UR8, UR4, 0x18 ;  /* 0x0000000408087291 */ /* 0x001fe4000f8ec03f */
[----:B------:R-:W-:-:S04]  /*0200*/  UIADD3 UR4, -UR5, 0x100000, URZ ;  /* 0x0010000005047890 */ /* 0x000fc8000fffe13f */
[----:B------:R-:W-:Y:S02]  /*0210*/  USHF.L.U32 UR5, UR4, 0xb, URZ ;  /* 0x0000000b04057899 */ /* 0x000fe4000800063f */
[----:B------:R-:W-:Y:S01]  /*0220*/  USHF.L.U32 UR4, UR4, 0x1, URZ ;  /* 0x0000000104047899 */ /* 0x000fe2000800063f */
[----:B------:R-:W0:Y:S11]  /*0230*/  FENCE.VIEW.ASYNC.S ;  /* 0x00000000000073c6 */ /* 0x000e360000000000 */
[----:B0-----:R0:W1:Y:S01]  /*0240*/  SYNCS.EXCH.64 URZ, [UR8], UR4 ;  /* 0x00000004083f75b2 */ /* 0x0010620008000100 */
[----:B------:R0:W2:Y:S01]  /*0250*/  SYNCS.EXCH.64 URZ, [UR8+0x28], UR6 ;  /* 0x00002806083f75b2 */ /* 0x0000a20008000100 */
[----:B------:R0:W3:Y:S01]  /*0260*/  SYNCS.EXCH.64 URZ, [UR8+0x8], UR4 ;  /* 0x00000804083f75b2 */ /* 0x0000e20008000100 */
[----:B------:R0:W4:Y:S01]  /*0270*/  SYNCS.EXCH.64 URZ, [UR8+0x30], UR6 ;  /* 0x00003006083f75b2 */ /* 0x0001220008000100 */
[----:B------:R0:W0:Y:S01]  /*0280*/  SYNCS.EXCH.64 URZ, [UR8+0x10], UR4 ;  /* 0x00001004083f75b2 */ /* 0x0000220008000100 */
[----:B------:R0:W0:Y:S01]  /*0290*/  SYNCS.EXCH.64 URZ, [UR8+0x38], UR6 ;  /* 0x00003806083f75b2 */ /* 0x0000220008000100 */
[----:B------:R0:W0:Y:S01]  /*02a0*/  SYNCS.EXCH.64 URZ, [UR8+0x18], UR4 ;  /* 0x00001804083f75b2 */ /* 0x0000220008000100 */
[----:B------:R0:W0:Y:S01]  /*02b0*/  SYNCS.EXCH.64 URZ, [UR8+0x40], UR6 ;  /* 0x00004006083f75b2 */ /* 0x0000220008000100 */
[----:B------:R0:W0:Y:S01]  /*02c0*/  SYNCS.EXCH.64 URZ, [UR8+0x20], UR4 ;  /* 0x00002004083f75b2 */ /* 0x0000220008000100 */
[----:B------:R0:W0:Y:S01]  /*02d0*/  SYNCS.EXCH.64 URZ, [UR8+0x48], UR6 ;  /* 0x00004806083f75b2 */ /* 0x0000220008000100 */
[----:B------:R-:W-:Y:S01]  /*02e0*/  NOP ;  /* 0x0000000000007918 */ /* 0x000fe20000000000 */
.L_x_2:
[----:B------:R-:W5:Y:S01]  /*02f0*/  SHFL.IDX PT, R9, R0, RZ, 0x1f ;  /* 0x00001fff00097589 */ /* 0x000f6200000e0000 */
[----:B------:R-:W1:Y:S01]  /*0300*/  S2UR UR12, SR_CTAID.X ;  /* 0x00000000000c79c3 */ /* 0x000e620000002500 */
[----:B------:R-:W-:Y:S02]  /*0310*/  SHF.R.S32.HI R3, RZ, 0x1f, R4 ;  /* 0x0000001fff037819 */ /* 0x000fe40000011404 */
[----:B------:R-:W-:Y:S01]  /*0320*/  ELECT P0, URZ, PT ;  /* 0x00000000003f782f */ /* 0x000fe20003800000 */
[----:B------:R-:W2:Y:S01]  /*0330*/  SHFL.IDX PT, R5, R0, RZ, 0x1f ;  /* 0x00001fff00057589 */ /* 0x000ea200000e0000 */
[----:B------:R-:W-:Y:S02]  /*0340*/  ELECT P1, URZ, PT ;  /* 0x00000000003f782f */ /* 0x000fe40003820000 */
[----:B------:R-:W-:Y:S01]  /*0350*/  LEA.HI R3, R3, R4, RZ, 0x7 ;  /* 0x0000000403037211 */ /* 0x000fe200078f38ff */
[----:B0-----:R-:W-:Y:S01]  /*0360*/  ULDC UR4, c[0x0][0x150] ;  /* 0x0000540000047ab9 */ /* 0x001fe20000000800 */
[----:B------:R-:W0:Y:S01]  /*0370*/  S2R R6, SR_CTAID.Y ;  /* 0x0000000000067919 */ /* 0x000e220000002600 */
[----:B------:R-:W-:Y:S01]  /*0380*/  SHF.R.S32.HI R11, RZ, 0x1f, R8 ;  /* 0x0000001fff0b7819 */ /* 0x000fe20000011408 */
[----:B------:R-:W3:Y:S01]  /*0390*/  LDC R21, c[0x0][0x148] ;  /* 0x00005200ff157b82 */ /* 0x000ee20000000800 */
[----:B------:R-:W-:Y:S01]  /*03a0*/  LOP3.LUT R3, R3, 0xffffff80, RZ, 0xc0, !PT ;  /* 0xffffff8003037812 */ /* 0x000fe200078ec0ff */
[----:B------:R-:W-:Y:S01]  /*03b0*/  UMOV UR11, 0x80 ;  /* 0x00000080000b7882 */ /* 0x000fe20000000000 */
[----:B------:R-:W-:Y:S01]  /*03c0*/  LEA.HI R11, R11, R8, RZ, 0x2 ;  /* 0x000000080b0b7211 */ /* 0x000fe200078f10ff */
[----:B------:R-:W-:Y:S01]  /*03d0*/  NOP ;  /* 0x0000000000007918 */ /* 0x000fe20000000000 */
[----:B------:R-:W-:Y:S01]  /*03e0*/  NOP ;  /* 0x0000000000007918 */ /* 0x000fe20000000000 */
[----:B------:R-:W-:Y:S01]  /*03f0*/  IMAD.IADD R3, R4, 0x1, -R3 ;  /* 0x0000000104037824 */ /* 0x000fe200078e0a03 */
[----:B------:R-:W-:Y:S01]  /*0400*/  LOP3.LUT R11, R11, 0x3ffffffc, RZ, 0xc0, !PT ;  /* 0x3ffffffc0b0b7812 */ /* 0x000fe200078ec0ff */
[----:B------:R-:W4:Y:S01]  /*0410*/  LDC R15, c[0x0][0x140] ;  /* 0x00005000ff0f7b82 */ /* 0x000f220000000800 */
[C---:B------:R-:W-:Y:S01]  /*0420*/  VIADD R35, R10.reuse, 0xffffffff ;  /* 0xffffffff0a237836 */ /* 0x040fe20000000000 */
[----:B------:R-:W-:-:S02]  /*0430*/  ISETP.NE.AND P2, PT, R10, RZ, PT ;  /* 0x000000ff0a00720c */ /* 0x000fc40003f45270 */
[----:B------:R-:W-:Y:S01]  /*0440*/  SHF.R.S32.HI R14, RZ, 0x1f, R3 ;  /* 0x0000001fff0e7819 */ /* 0x000fe20000011403 */
[----:B------:R-:W-:Y:S01]  /*0450*/  IMAD.IADD R11, R8, 0x1, -R11 ;  /* 0x00000001080b7824 */ /* 0x000fe200078e0a0b */
[----:B-----5:R-:W-:Y:S02]  /*0460*/  ISETP.NE.OR P0, PT, R9, RZ, !P0 ;  /* 0x000000ff0900720c */ /* 0x020fe40004705670 */
[----:B-1----:R-:W-:Y:S01]  /*0470*/  I2FP.F32.U32 R12, UR12 ;  /* 0x0000000c000c7c45 */ /* 0x002fe20008201000 */
[----:B------:R-:W1:Y:S01]  /*0480*/  LDC R13, c[0x0][0x144] ;  /* 0x00005100ff0d7b82 */ /* 0x000e620000000800 */
[----:B--2---:R-:W-:Y:S02]  /*0490*/  ISETP.NE.OR P1, PT, R5, RZ, !P1 ;  /* 0x000000ff0500720c */ /* 0x004fe40004f25670 */
[----:B------:R-:W-:Y:S01]  /*04a0*/  LEA.HI R0, R14, R3, RZ, 0x3 ;  /* 0x000000030e007211 */ /* 0x000fe200078f18ff */
[----:B------:R-:W-:Y:S01]  /*04b0*/  FMUL R12, R12, UR4 ;  /* 0x000000040c0c7c20 */ /* 0x000fe20008400000 */
[----:B------:R-:W-:Y:S01]  /*04c0*/  ULDC UR4, c[0x0][0x154] ;  /* 0x0000550000047ab9 */ /* 0x000fe20000000800 */
[----:B------:R-:W-:-:S02]  /*04d0*/  SHF.R.S32.HI R5, RZ, 0x1f, R2 ;  /* 0x0000001fff057819 */ /* 0x000fc40000011402 */
[--C-:B------:R-:W-:Y:S02]  /*04e0*/  SHF.R.S32.HI R9, RZ, 0x3, R0.reuse ;  /* 0x00000003ff097819 */ /* 0x100fe40000011400 */
[----:B------:R-:W-:Y:S01]  /*04f0*/  VOTEU.ALL UP0, P0 ;  /* 0x00000000003f7886 */ /* 0x000fe20000000000 */
[----:B------:R-:W-:Y:S01]  /*0500*/  SHF.R.S32.HI R0, RZ, 0x1f, R0 ;  /* 0x0000001fff007819 */ /* 0x000fe20000011400 */
[----:B------:R-:W2:Y:S01]  /*0510*/  F2I.U32.TRUNC.NTZ R12, R12 ;  /* 0x0000000c000c7305 */ /* 0x000ea2000020f000 */
[----:B0-----:R-:W-:Y:S01]  /*0520*/  I2FP.F32.U32 R8, R6 ;  /* 0x0000000600087245 */ /* 0x001fe20000201000 */
[----:B------:R-:W-:Y:S01]  /*0530*/  VOTEU.ALL UP1, P1 ;  /* 0x00000000003f7886 */ /* 0x000fe20000820000 */
[----:B------:R-:W0:Y:S01]  /*0540*/  @!UP0 S2UR UR7, SR_CgaCtaId ;  /* 0x00000000000789c3 */ /* 0x000e220000008800 */
[----:B------:R-:W-:Y:S01]  /*0550*/  LEA.HI R0, R0, R9, RZ, 0x2 ;  /* 0x0000000900007211 */ /* 0x000fe200078f10ff */
[----:B------:R-:W-:Y:S01]  /*0560*/  @!UP0 UMOV UR6, 0x400 ;  /* 0x0000040000068882 */ /* 0x000fe20000000000 */
[----:B------:R-:W-:Y:S01]  /*0570*/  FMUL R8, R8, UR4 ;  /* 0x0000000408087c20 */ /* 0x000fe20008400000 */
[----:B------:R-:W-:Y:S01]  /*0580*/  LEA.HI R5, R5, R2, RZ, 0x2 ;  /* 0x0000000205057211 */ /* 0x000fe200078f10ff */
[----:B------:R-:W-:Y:S01]  /*0590*/  UMOV UR4, 0x20 ;  /* 0x0000002000047882 */ /* 0x000fe20000000000 */
[----:B------:R-:W-:Y:S01]  /*05a0*/  LOP3.LUT R0, R0, 0xfffffffc, RZ, 0xc0, !PT ;  /* 0xfffffffc00007812 */ /* 0x000fe200078ec0ff */
[----:B------:R-:W-:-:S04]  /*05b0*/  @!UP0 UIADD3 UR4, -UR4, 0x100000, URZ ;  /* 0x0010000004048890 */ /* 0x000fc8000fffe13f */
[----:B------:R-:W-:Y:S02]  /*05c0*/  @!UP0 USHF.L.U32 UR5, UR4, 0xb, URZ ;  /* 0x0000000b04058899 */ /* 0x000fe4000800063f */
[----:B------:R-:W-:Y:S01]  /*05d0*/  @!UP0 USHF.L.U32 UR4, UR4, 0x1, URZ ;  /* 0x0000000104048899 */ /* 0x000fe2000800063f */
[----:B------:R-:W5:Y:S01]  /*05e0*/  @!UP1 S2UR UR10, SR_CgaCtaId ;  /* 0x00000000000a99c3 */ /* 0x000f620000008800 */
[----:B------:R-:W3:Y:S01]  /*05f0*/  F2I.U32.TRUNC.NTZ R8, R8 ;  /* 0x0000000800087305 */ /* 0x000ee2000020f000 */
[----:B------:R-:W-:Y:S01]  /*0600*/  LOP3.LUT R5, R5, 0xfffffffc, RZ, 0xc0, !PT ;  /* 0xfffffffc05057812 */ /* 0x000fe200078ec0ff */
[----:B------:R-:W-:Y:S01]  /*0610*/  IMAD.IADD R0, R9, 0x1, -R0 ;  /* 0x0000000109007824 */ /* 0x000fe200078e0a00 */
[----:B------:R-:W-:Y:S01]  /*0620*/  @!UP1 UMOV UR9, 0x400 ;  /* 0x0000040000099882 */ /* 0x000fe20000000000 */
[----:B--2---:R-:W-:Y:S01]  /*0630*/  IMAD.MOV R12, RZ, RZ, -R12 ;  /* 0x000000ffff0c7224 */ /* 0x004fe200078e0a0c */
[----:B------:R-:W-:Y:S01]  /*0640*/  VOTEU.ALL UP2, P1 ;  /* 0x00000000003f7886 */ /* 0x000fe20000840000 */
[----:B------:R-:W-:Y:S01]  /*0650*/  IMAD R0, R11, 0x4, R0 ;  /* 0x000000040b007824 */ /* 0x000fe200078e0200 */
[----:B------:R-:W-:Y:S01]  /*0660*/  VOTEU.ALL UP3, P1 ;  /* 0x00000000003f7886 */ /* 0x000fe20000860000 */
[----:B------:R-:W-:Y:S01]  /*0670*/  IMAD.IADD R5, R2, 0x1, -R5 ;  /* 0x0000000102057824 */ /* 0x000fe200078e0a05 */
[----:B------:R-:W-:Y:S01]  /*0680*/  VOTEU.ALL UP4, P1 ;  /* 0x00000000003f7886 */ /* 0x000fe20000880000 */
[C---:B------:R-:W-:Y:S01]  /*0690*/  IMAD.SHL.U32 R9, R0.reuse, 0x4, RZ ;  /* 0x0000000400097824 */ /* 0x040fe200078e00ff */
[----:B------:R-:W-:Y:S01]  /*06a0*/  VOTEU.ALL UP5, P1 ;  /* 0x00000000003f7886 */ /* 0x000fe200008a0000 */
[----:B----4-:R-:W-:Y:S01]  /*06b0*/  ISETP.EQ.U32.AND P3, PT, R15, 0x1, PT ;  /* 0x000000010f00780c */ /* 0x010fe20003f62070 */
[----:B-1----:R-:W-:Y:S01]  /*06c0*/  IMAD R20, R13, R12, UR12 ;  /* 0x0000000c0d147e24 */ /* 0x002fe2000f8e020c */
[----:B------:R-:W-:Y:S01]  /*06d0*/  ISETP.NE.AND P1, PT, R5, 0x3, PT ;  /* 0x000000030500780c */ /* 0x000fe20003f25270 */
[----:B0-----:R-:W-:Y:S01]  /*06e0*/  @!UP0 ULEA UR8, UR7, UR6, 0x18 ;  /* 0x0000000607088291 */ /* 0x001fe2000f8ec03f */
[----:B---3--:R-:W-:Y:S01]  /*06f0*/  IMAD.MOV R24, RZ, RZ, -R8 ;  /* 0x000000ffff187224 */ /* 0x008fe200078e0a08 */
[----:B------:R-:W-:Y:S01]  /*0700*/  LOP3.LUT R152, R0, 0xc, R9, 0x78, !PT ;  /* 0x0000000c00987812 */ /* 0x000fe200078e7809 */
[----:B------:R-:W-:-:S04]  /*0710*/  @!UP1 UIADD3 UR6, -UR11, 0x100000, URZ ;  /* 0x001000000b069890 */ /* 0x000fc8000fffe13f */
[----:B------:R-:W-:Y:S02]  /*0720*/  @!UP1 USHF.L.U32 UR7, UR6, 0xb, URZ ;  /* 0x0000000b06079899 */ /* 0x000fe4000800063f */
[----:B------:R-:W-:Y:S01]  /*0730*/  @!UP1 USHF.L.U32 UR6, UR6, 0x1, URZ ;  /* 0x0000000106069899 */ /* 0x000fe2000800063f */
[----:B------:R-:W-:Y:S01]  /*0740*/  ISETP.EQ.OR P1, PT, R5, RZ, !P1 ;  /* 0x000000ff0500720c */ /* 0x000fe20004f22670 */
[----:B------:R-:W-:Y:S01]  /*0750*/  IMAD R9, R21, R24, R6 ;  /* 0x0000001815097224 */ /* 0x000fe200078e0206 */
[----:B------:R-:W-:Y:S01]  /*0760*/  VOTEU.ALL UP0, P0 ;  /* 0x00000000003f7886 */ /* 0x000fe20000000000 */
[----:B------:R-:W-:Y:S01]  /*0770*/  ISETP.GE.U32.AND P5, PT, R35, 0x2, PT ;  /* 0x000000022300780c */ /* 0x000fe20003fa6070 */
[----:B-----5:R-:W-:Y:S01]  /*0780*/  @!UP1 ULEA UR9, UR10, UR9, 0x18 ;  /* 0x000000090a099291 */ /* 0x020fe2000f8ec03f */
[----:B------:R-:W-:Y:S01]  /*0790*/  ISETP.EQ.AND P1, PT, R10, RZ, P1 ;  /* 0x000000ff0a00720c */ /* 0x000fe20000f22270 */
[----:B------:R-:W-:Y:S01]  /*07a0*/  VOTEU.ALL UP1, P0 ;  /* 0x00000000003f7886 */ /* 0x000fe20000020000 */
[----:B------:R-:W-:Y:S01]  /*07b0*/  LOP3.LUT P0, RZ, R3, 0x7, RZ, 0xc0, !PT ;  /* 0x0000000703ff7812 */ /* 0x000fe2000780c0ff */
[----:B------:R-:W0:Y:S02]  /*07c0*/  FENCE.VIEW.ASYNC.S ;  /* 0x00000000000073c6 */ /* 0x000e240000000000 */
[----:B0-----:R0:W1:Y:S01]  /*07d0*/  @!UP0 SYNCS.EXCH.64 URZ, [UR8+0x80], UR4 ;  /* 0x00008004083f85b2 */ /* 0x0010620008000100 */
[----:B------:R-:W-:Y:S01]  /*07e0*/  ISETP.NE.AND P4, PT, R9, R152, PT ;  /* 0x000000980900720c */ /* 0x000fe20003f85270 */
[----:B------:R0:W2:Y:S01]  /*07f0*/  SHFL.IDX PT, R0, R7, RZ, 0x1f ;  /* 0x00001fff07007589 */ /* 0x0000a200000e0000 */
[----:B------:R-:W-:-:S02]  /*0800*/  ISETP.LT.U32.AND P0, PT, R152, 0x8, !P0 ;  /* 0x000000089800780c */ /* 0x000fc40004701070 */
[----:B------:R-:W-:Y:S02]  /*0810*/  ISETP.EQ.OR P4, PT, R20, RZ, !P4 ;  /* 0x000000ff1400720c */ /* 0x000fe40006782670 */
[----:B------:R-:W-:Y:S02]  /*0820*/  SEL R16, RZ, 0x1, !P1 ;  /* 0x00000001ff107807 */ /* 0x000fe40004800000 */
[----:B------:R-:W-:Y:S02]  /*0830*/  PLOP3.LUT P0, PT, P0, P4, PT, 0x80, 0x0 ;  /* 0x000000000000781c */ /* 0x000fe40000709070 */
[----:B------:R-:W-:Y:S02]  /*0840*/  SEL R16, R16, 0x2, P5 ;  /* 0x0000000210107807 */ /* 0x000fe40002800000 */
[----:B------:R-:W-:Y:S01]  /*0850*/  P2R R155, PR, RZ, 0x1 ;  /* 0x00000001ff9b7803 */ /* 0x000fe20000000000 */
[----:B------:R0:W3:Y:S01]  /*0860*/  @!UP1 SYNCS.EXCH.64 URZ, [UR8+0x88], UR4 ;  /* 0x00008804083f95b2 */ /* 0x0000e20008000100 */
[----:B------:R-:W-:Y:S01]  /*0870*/  NOP ;  /* 0x0000000000007918 */ /* 0x000fe20000000000 */
[----:B------:R0:W4:Y:S01]  /*0880*/  @!UP2 SYNCS.EXCH.64 URZ, [UR9+0x60], UR6 ;  /* 0x00006006093fa5b2 */ /* 0x0001220008000100 */
[----:B------:R0:W0:Y:S01]  /*0890*/  @!UP3 SYNCS.EXCH.64 URZ, [UR9+0x68], UR6 ;  /* 0x00006806093fb5b2 */ /* 0x0000220008000100 */
[----:B------:R0:W0:Y:S01]  /*08a0*/  @!UP4 SYNCS.EXCH.64 URZ, [UR9+0x70], UR6 ;  /* 0x00007006093fc5b2 */ /* 0x0000220008000100 */
[----:B------:R0:W0:Y:S01]  /*08b0*/  @!UP5 SYNCS.EXCH.64 URZ, [UR9+0x78], UR6 ;  /* 0x00007806093fd5b2 */ /* 0x0000220008000100 */
[----:B------:R-:W-:Y:S01]  /*08c0*/  NOP ;  /* 0x0000000000007918 */ /* 0x000fe20000000000 */
[----:B------:R-:W-:Y:S05]  /*08d0*/  @!P3 BRA `(.L_x_3) ;  /* 0x000000000008b947 */ /* 0x000fea0003800000 */
[----:B01-34-:R-:W-:Y:S01]  /*08e0*/  UCGABAR_ARV ;  /* 0x00000000000079c7 */ /* 0x01bfe20008000000 */
[----:B------:R-:W-:Y:S05]  /*08f0*/  BRA `(.L_x_4) ;  /* 0x0000000000047947 */ /* 0x000fea0003800000 */
.L_x_3:
[----:B01-34-:R-:W-:Y:S01]  /*0900*/  NOP ;  /* 0x0000000000007918 */ /* 0x01bfe20000000000 */
.L_x_4:
[----:B------:R-:W-:Y:S01]  /*0910*/  ULDC.64 UR4, c[0x0][0x598] ;  /* 0x0001660000047ab9 */ /* 0x000fe20000000a00 */
[----:B------:R-:W-:Y:S01]  /*0920*/  ULDC.64 UR36, c[0x0][0x208] ;  /* 0x0000820000247ab9 */ /* 0x000fe20000000a00 */
[----:B------:R-:W-:-:S04]  /*0930*/  ISETP.NE.U32.AND P0, PT, RZ, UR4, PT ;  /* 0x00000004ff007c0c */ /* 0x000fc8000bf05070 */
[----:B------:R-:W-:-:S13]  /*0940*/  ISETP.NE.AND.EX P0, PT, RZ, UR5, PT, P0 ;  /* 0x00000005ff007c0c */ /* 0x000fda000bf05300 */
[----:B------:R-:W-:Y:S05]  /*0950*/  @!P0 BRA `(.L_x_5) ;  /* 0x00000000001c8947 */ /* 0x000fea0003800000 */
[----:B------:R-:W0:Y:S02]  /*0960*/  LDC.64 R8, c[0x0][0x598] ;  /* 0x00016600ff087b82 */ /* 0x000e240000000a00 */
[----:B0-----:R-:W3:Y:S02]  /*0970*/  LDG.E.64 R8, desc[UR36][R8.64] ;  /* 0x0000002408087981 */ /* 0x001ee4000c1e1b00 */
[----:B---3--:R-:W-:-:S04]  /*0980*/  ISETP.NE.U32.AND P0, PT, R8, RZ, PT ;  /* 0x000000ff0800720c */ /* 0x008fc80003f05070 */
[----:B------:R-:W-:-:S13]  /*0990*/  ISETP.NE.AND.EX P0, PT, R9, RZ, PT, P0 ;  /* 0x000000ff0900720c */ /* 0x000fda0003f05300 */
[----:B------:R-:W-:Y:S05]  /*09a0*/  @!P0 BRA `(.L_x_5) ;  /* 0x0000000000088947 */ /* 0x000fea0003800000 */
[----:B------:R0:W5:Y:S01]  /*09b0*/  LD.E R153, desc[UR36][R8.64] ;  /* 0x0000002408997980 */ /* 0x000162000c101900 */
[----:B------:R-:W-:Y:S05]  /*09c0*/  BRA `(.L_x_6) ;  /* 0x0000000000247947 */ /* 0x000fea0003800000 */
.L_x_5:
[----:B------:R-:W-:Y:S02]  /*09d0*/  ULDC.64 UR4, c[0x0][0x588] ;  /* 0x0001620000047ab9 */ /* 0x000fe40000000a00 */
[----:B------:R-:W-:-:S04]  /*09e0*/  ISETP.NE.U32.AND P0, PT, RZ, UR4, PT ;  /* 0x00000004ff007c0c */ /* 0x000fc8000bf05070 */
[----:B------:R-:W-:-:S13]  /*09f0*/  ISETP.NE.AND.EX P0, PT, RZ, UR5, PT, P0 ;  /* 0x00000005ff007c0c */ /* 0x000fda000bf05300 */
[----:B------:R-:W-:Y:S05]  /*0a00*/  @!P0 BRA `(.L_x_7) ;  /* 0x00000000000c8947 */ /* 0x000fea0003800000 */
[----:B------:R-:W0:Y:S02]  /*0a10*/  LDC.64 R8, c[0x0][0x588] ;  /* 0x00016200ff087b82 */ /* 0x000e240000000a00 */
[----:B0-----:R1:W5:Y:S01]  /*0a20*/  LDG.E R153, desc[UR36][R8.64] ;  /* 0x0000002408997981 */ /* 0x001362000c1e1900 */
[----:B------:R-:W-:Y:S05]  /*0a30*/  BRA `(.L_x_6) ;  /* 0x0000000000087947 */ /* 0x000fea0003800000 */
.L_x_7:
[----:B------:R-:W-:Y:S02]  /*0a40*/  ULDC UR4, c[0x0][0x580] ;  /* 0x0001600000047ab9 */ /* 0x000fe40000000800 */
[----:B------:R-:W-:-:S07]  /*0a50*/  IMAD.U32 R153, RZ, RZ, UR4 ;  /* 0x00000004ff997e24 */ /* 0x000fce000f8e00ff */
.L_x_6:
[----:B------:R-:W-:Y:S02]  /*0a60*/  ULDC.64 UR4, c[0x0][0x5a0] ;  /* 0x0001680000047ab9 */ /* 0x000fe40000000a00 */
[----:B------:R-:W-:-:S04]  /*0a70*/  ISETP.NE.U32.AND P0, PT, RZ, UR4, PT ;  /* 0x00000004ff007c0c */ /* 0x000fc8000bf05070 */
[----:B------:R-:W-:-:S13]  /*0a80*/  ISETP.NE.AND.EX P0, PT, RZ, UR5, PT, P0 ;  /* 0x00000005ff007c0c */ /* 0x000fda000bf05300 */
[----:B------:R-:W-:Y:S05]  /*0a90*/  @!P0 BRA `(.L_x_8) ;  /* 0x00000000001c8947 */ /* 0x000fea0003800000 */
[----:B01----:R-:W0:Y:S02]  /*0aa0*/  LDC.64 R8, c[0x0][0x5a0] ;  /* 0x00016800ff087b82 */ /* 0x003e240000000a00 */
[----:B0-----:R-:W3:Y:S02]  /*0ab0*/  LDG.E.64 R8, desc[UR36][R8.64] ;  /* 0x0000002408087981 */ /* 0x001ee4000c1e1b00 */
[----:B---3--:R-:W-:-:S04]  /*0ac0*/  ISETP.NE.U32.AND P0, PT, R8, RZ, PT ;  /* 0x000000ff0800720c */ /* 0x008fc80003f05070 */
[----:B------:R-:W-:-:S13]  /*0ad0*/  ISETP.NE.AND.EX P0, PT, R9, RZ, PT, P0 ;  /* 0x000000ff0900720c */ /* 0x000fda0003f05300 */
[----:B------:R-:W-:Y:S05]  /*0ae0*/  @!P0 BRA `(.L_x_8) ;  /* 0x0000000000088947 */ /* 0x000fea0003800000 */
[----:B------:R0:W5:Y:S01]  /*0af0*/  LD.E R154, desc[UR36][R8.64] ;  /* 0x00000024089a7980 */ /* 0x000162000c101900 */
[----:B------:R-:W-:Y:S05]  /*0b00*/  BRA `(.L_x_9) ;  /* 0x0000000000247947 */ /* 0x000fea0003800000 */
.L_x_8:
[----:B------:R-:W-:Y:S02]  /*0b10*/  ULDC.64 UR4, c[0x0][0x590] ;  /* 0x0001640000047ab9 */ /* 0x000fe40000000a00 */
[----:B------:R-:W-:-:S04]  /*0b20*/  ISETP.NE.U32.AND P0, PT, RZ, UR4, PT ;  /* 0x00000004ff007c0c */ /* 0x000fc8000bf05070 */
[----:B------:R-:W-:-:S13]  /*0b30*/  ISETP.NE.AND.EX P0, PT, RZ, UR5, PT, P0 ;  /* 0x00000005ff007c0c */ /* 0x000fda000bf05300 */
[----:B------:R-:W-:Y:S05]  /*0b40*/  @!P0 BRA `(.L_x_10) ;  /* 0x00000000000c8947 */ /* 0x000fea0003800000 */
[----:B01----:R-:W0:Y:S02]  /*0b50*/  LDC.64 R8, c[0x0][0x590] ;  /* 0x00016400ff087b82 */ /* 0x003e240000000a00 */
[----:B0-----:R1:W5:Y:S01]  /*0b60*/  LDG.E R154, desc[UR36][R8.64] ;  /* 0x00000024089a7981 */ /* 0x001362000c1e1900 */
[----:B------:R-:W-:Y:S05]  /*0b70*/  BRA `(.L_x_9) ;  /* 0x0000000000087947 */ /* 0x000fea0003800000 */
.L_x_10:
[----:B------:R-:W-:Y:S02]  /*0b80*/  ULDC UR4, c[0x0][0x584] ;  /* 0x0001610000047ab9 */ /* 0x000fe40000000800 */
[----:B------:R-:W-:-:S07]  /*0b90*/  IMAD.U32 R154, RZ, RZ, UR4 ;  /* 0x00000004ff9a7e24 */ /* 0x000fce000f8e00ff */
.L_x_9:
[----:B------:R-:W3:Y:S01]  /*0ba0*/  LDC R2, c[0x0][0x65c] ;  /* 0x00019700ff027b82 */ /* 0x000ee20000000800 */
[----:B------:R-:W-:Y:S01]  /*0bb0*/  ULDC UR6, c[0x0][0x28c] ;  /* 0x0000a30000067ab9 */ /* 0x000fe20000000800 */
[----:B------:R-:W-:Y:S01]  /*0bc0*/  ISETP.NE.AND P0, PT, R10, 0x2, PT ;  /* 0x000000020a00780c */ /* 0x000fe20003f05270 */
[----:B------:R-:W-:Y:S01]  /*0bd0*/  UIADD3 UR6, UR6, 0x1f, URZ ;  /* 0x0000001f06067890 */ /* 0x000fe2000fffe03f */
[----:B01----:R-:W-:Y:S01]  /*0be0*/  IMAD.U32 R8, RZ, RZ, UR12 ;  /* 0x0000000cff087e24 */ /* 0x003fe2000f8e00ff */
[----:B------:R-:W-:Y:S01]  /*0bf0*/  UMOV UR38, URZ ;  /* 0x0000003f00267c82 */ /* 0x000fe20008000000 */
[----:B------:R-:W-:Y:S01]  /*0c00*/  IMAD.MOV.U32 R9, RZ, RZ, RZ ;  /* 0x000000ffff097224 */ /* 0x000fe200078e00ff */
[----:B------:R-:W-:Y:S01]  /*0c10*/  USHF.R.S32.HI UR7, URZ, 0x1f, UR6 ;  /* 0x0000001f3f077899 */ /* 0x000fe20008011406 */
[----:B------:R-:W-:Y:S01]  /*0c20*/  UMOV UR39, URZ ;  /* 0x0000003f00277c82 */ /* 0x000fe20008000000 */
[----:B------:R-:W-:Y:S02]  /*0c30*/  ULDC.64 UR8, c[0x0][0x650] ;  /* 0x0001940000087ab9 */ /* 0x000fe40000000a00 */
[----:B------:R-:W-:-:S04]  /*0c40*/  ULEA.HI UR7, UR7, UR6, URZ, 0x5 ;  /* 0x0000000607077291 */ /* 0x000fc8000f8f283f */
[----:B------:R-:W-:Y:S01]  /*0c50*/  USHF.R.S32.HI UR40, URZ, 0x5, UR7 ;  /* 0x000000053f287899 */ /* 0x000fe20008011407 */
[----:B---3--:R-:W-:-:S13]  /*0c60*/  ISETP.NE.AND P1, PT, R2, 0x1, PT ;  /* 0x000000010200780c */ /* 0x008fda0003f25270 */
[----:B------:R-:W0:Y:S01]  /*0c70*/  @P1 LDC R19, c[0x0][0x10] ;  /* 0x00000400ff131b82 */ /* 0x000e220000000800 */
[----:B------:R-:W-:Y:S02]  /*0c80*/  @P1 IMAD.MOV.U32 R7, RZ, RZ, RZ ;  /* 0x000000ffff071224 */ /* 0x000fe400078e00ff */
[----:B------:R-:W-:-:S05]  /*0c90*/  @P1 IMAD.MOV.U32 R17, RZ, RZ, RZ ;  /* 0x000000ffff111224 */ /* 0x000fca00078e00ff */
[----:B------:R-:W1:Y:S01]  /*0ca0*/  @!P1 LDC R11, c[0x0][0xc] ;  /* 0x00000300ff0b9b82 */ /* 0x000e620000000800 */
[----:B------:R-:W-:Y:S01]  /*0cb0*/  ULDC UR4, c[0x0][0xc] ;  /* 0x0000030000047ab9 */ /* 0x000fe20000000800 */
[----:B------:R-:W-:Y:S02]  /*0cc0*/  ULDC UR5, c[0x0][0x10] ;  /* 0x0000040000057ab9 */ /* 0x000fe40000000800 */
[----:B------:R-:W-:-:S04]  /*0cd0*/  UIMAD.WIDE.U32 UR4, UR4, UR5, URZ ;  /* 0x00000005040472a5 */ /* 0x000fc8000f8e003f */
[----:B------:R-:W3:Y:S01]  /*0ce0*/  LDC R2, c[0x0][0x14] ;  /* 0x00000500ff027b82 */ /* 0x000ee20000000800 */
[----:B0-----:R-:W-:-:S04]  /*0cf0*/  @P1 IMAD.WIDE.U32 R18, R19, UR12, R6 ;  /* 0x0000000c13121c25 */ /* 0x001fc8000f8e0006 */
[----:B------:R-:W-:Y:S02]  /*0d00*/  @P1 IMAD.IADD R17, R19, 0x1, R17 ;  /* 0x0000000113111824 */ /* 0x000fe400078e0211 */
[----:B-1----:R-:W-:-:S04]  /*0d10*/  @!P1 IMAD.WIDE.U32 R8, R6, R11, R8 ;  /* 0x0000000b06089225 */ /* 0x002fc800078e0008 */
[----:B------:R-:W-:Y:S02]  /*0d20*/  @!P1 IMAD.MOV.U32 R18, RZ, RZ, R8 ;  /* 0x000000ffff129224 */ /* 0x000fe400078e0008 */
[----:B------:R-:W-:Y:S02]  /*0d30*/  @!P1 IMAD.MOV.U32 R17, RZ, RZ, R9 ;  /* 0x000000ffff119224 */ /* 0x000fe400078e0009 */
[----:B---3--:R-:W-:-:S04]  /*0d40*/  IMAD.WIDE.U32 R12, R2, UR4, RZ ;  /* 0x00000004020c7c25 */ /* 0x008fc8000f8e00ff */
[----:B------:R-:W-:Y:S01]  /*0d50*/  IMAD R23, R2, UR5, RZ ;  /* 0x0000000502177c24 */ /* 0x000fe2000f8e02ff */
[----:B------:R0:W-:Y:S03]  /*0d60*/  STL.64 [R1], R12 ;  /* 0x0000000c01007387 */ /* 0x0001e60000100a00 */
[----:B------:R-:W-:Y:S01]  /*0d70*/  IMAD.IADD R23, R13, 0x1, R23 ;  /* 0x000000010d177824 */ /* 0x000fe200078e0217 */
[----:B------:R-:W-:Y:S06]  /*0d80*/  @P0 BRA `(.L_x_11) ;  /* 0x0000000000200947 */ /* 0x000fec0003800000 */
[----:B------:R-:W-:Y:S01]  /*0d90*/  UISETP.GE.U32.AND UP0, UPT, UR40, 0x5, UPT ;  /* 0x000000052800788c */ /* 0x000fe2000bf06070 */
[----:B------:R-:W-:Y:S01]  /*0da0*/  IADD3 R18, P0, R18, R12, RZ ;  /* 0x0000000c12127210 */ /* 0x000fe20007f1e0ff */
[----:B------:R-:W-:Y:S01]  /*0db0*/  UIMAD.WIDE.U32 UR4, UR40, -0x33333333, URZ ;  /* 0xcccccccd280478a5 */ /* 0x000fe2000f8e003f */
[----:B------:R-:W-:-:S03]  /*0dc0*/  UMOV UR39, URZ ;  /* 0x0000003f00277c82 */ /* 0x000fc60008000000 */
[----:B------:R-:W-:Y:S01]  /*0dd0*/  USHF.R.U32.HI UR4, URZ, 0x2, UR5 ;  /* 0x000000023f047899 */ /* 0x000fe20008011605 */
[----:B------:R-:W-:-:S03]  /*0de0*/  IMAD.X R17, R23, 0x1, R17, P0 ;  /* 0x0000000117117824 */ /* 0x000fc600000e0611 */
[----:B------:R-:W-:Y:S02]  /*0df0*/  UIMAD UR38, UR4, -0x5, UR40 ;  /* 0xfffffffb042678a4 */ /* 0x000fe4000f8e0228 */
[----:B------:R-:W-:-:S12]  /*0e00*/  @UP0 ULOP3.LUT UR39, UR4, 0x1, URZ, 0xc0, !UPT ;  /* 0x0000000104270892 */ /* 0x000fd8000f8ec03f */
.L_x_11:
[----:B------:R-:W-:Y:S01]  /*0e10*/  ISETP.GE.U32.AND P0, PT, R18, UR8, PT ;  /* 0x0000000812007c0c */ /* 0x000fe2000bf06070 */
[----:B------:R-:W-:Y:S01]  /*0e20*/  IMAD.MOV.U32 R19, RZ, RZ, -0x1 ;  /* 0xffffffffff137424 */ /* 0x000fe200078e00ff */
[----:B------:R-:W-:Y:S01]  /*0e30*/  PRMT R8, RZ, 0x7610, R8 ;  /* 0x00007610ff087816 */ /* 0x000fe20000000008 */
[----:B------:R-:W-:Y:S01]  /*0e40*/  IMAD.MOV.U32 R22, RZ, RZ, -0x1 ;  /* 0xffffffffff167424 */ /* 0x000fe200078e00ff */
[----:B------:R-:W-:Y:S01]  /*0e50*/  ISETP.GE.U32.AND.EX P0, PT, R17, UR9, PT, P0 ;  /* 0x0000000911007c0c */ /* 0x000fe2000bf06100 */
[----:B------:R-:W-:-:S12]  /*0e60*/  IMAD.MOV.U32 R2, RZ, RZ, -0x1 ;  /* 0xffffffffff027424 */ /* 0x000fd800078e00ff */
[----:B------:R-:W-:Y:S05]  /*0e70*/  @P0 BRA `(.L_x_12) ;  /* 0x00000004002c0947 */ /* 0x000fea0003800000 */
[----:B------:R-:W1:Y:S01]  /*0e80*/  LDC.64 R26, c[0x0][0x628] ;  /* 0x00018a00ff1a7b82 */ /* 0x000e620000000a00 */
[----:B------:R-:W-:Y:S02]  /*0e90*/  IMAD.MOV.U32 R8, RZ, RZ, R18 ;  /* 0x000000ffff087224 */ /* 0x000fe400078e0012 */
[----:B------:R-:W-:-:S05]  /*0ea0*/  IMAD.MOV.U32 R9, RZ, RZ, R17 ;  /* 0x000000ffff097224 */ /* 0x000fca00078e0011 */
[----:B------:R-:W3:Y:S08]  /*0eb0*/  LDC R2, c[0x0][0x630] ;  /* 0x00018c00ff027b82 */ /* 0x000ef00000000800 */
[----:B------:R-:W4:Y:S01]  /*0ec0*/  LDC.64 R28, c[0x0][0x620] ;  /* 0x00018800ff1c7b82 */ /* 0x000f220000000a00 */
[----:B-1----:R-:W-:-:S04]  /*0ed0*/  ISETP.NE.U32.AND P0, PT, R26, RZ, PT ;  /* 0x000000ff1a00720c */ /* 0x002fc80003f05070 */
[----:B------:R-:W-:-:S13]  /*0ee0*/  ISETP.NE.AND.EX P0, PT, R27, RZ, PT, P0 ;  /* 0x000000ff1b00720c */ /* 0x000fda0003f05300 */
[----:B---34-:R-:W-:Y:S05]  /*0ef0*/  @!P0 BRA `(.L_x_13) ;  /* 0x0000000000288947 */ /* 0x018fea0003800000 */
[----:B0-----:R-:W0:Y:S02]  /*0f00*/  LDC R13, c[0x0][0x634] ;  /* 0x00018d00ff0d7b82 */ /* 0x001e240000000800 */
[----:B0-----:R-:W-:-:S05]  /*0f10*/  IADD3 R13, P0, R18, R13, RZ ;  /* 0x0000000d120d7210 */ /* 0x001fca0007f1e0ff */
[----:B------:R-:W-:-:S04]  /*0f20*/  IMAD.X R15, RZ, RZ, R17, P0 ;  /* 0x000000ffff0f7224 */ /* 0x000fc800000e0611 */
[----:B------:R-:W-:-:S04]  /*0f30*/  IMAD.WIDE.U32 R8, R15, R26, RZ ;  /* 0x0000001a0f087225 */ /* 0x000fc800078e00ff */
[----:B------:R-:W-:-:S04]  /*0f40*/  IMAD.WIDE.U32 R10, P0, R13, R27, R8 ;  /* 0x0000001b0d0a7225 */ /* 0x000fc80007800008 */
[----:B------:R-:W-:-:S04]  /*0f50*/  IMAD.WIDE.U32 R8, R13, R26, RZ ;  /* 0x0000001a0d087225 */ /* 0x000fc800078e00ff */
[----:B------:R-:W-:Y:S01]  /*0f60*/  IMAD.X R13, RZ, RZ, RZ, P0 ;  /* 0x000000ffff0d7224 */ /* 0x000fe200000e06ff */
[----:B------:R-:W-:Y:S01]  /*0f70*/  IADD3 RZ, P0, R9, R10, RZ ;  /* 0x0000000a09ff7210 */ /* 0x000fe20007f1e0ff */
[----:B------:R-:W-:-:S04]  /*0f80*/  IMAD.MOV.U32 R12, RZ, RZ, R11 ;  /* 0x000000ffff0c7224 */ /* 0x000fc800078e000b */
[----:B------:R-:W-:-:S08]  /*0f90*/  IMAD.WIDE.U32.X R8, R15, R27, R12, P0 ;  /* 0x0000001b0f087225 */ /* 0x000fd000000e040c */
.L_x_13:
[----:B------:R-:W1:Y:S01]  /*0fa0*/  LDC.64 R32, c[0x0][0x640] ;  /* 0x00019000ff207b82 */ /* 0x000e620000000a00 */
[-C--:B------:R-:W-:Y:S01]  /*0fb0*/  SHF.R.U64 R30, R8, R2.reuse, R9 ;  /* 0x00000002081e7219 */ /* 0x080fe20000001209 */
[----:B------:R-:W-:Y:S01]  /*0fc0*/  IMAD.MOV.U32 R19, RZ, RZ, R17 ;  /* 0x000000ffff137224 */ /* 0x000fe200078e0011 */
[----:B------:R-:W-:Y:S02]  /*0fd0*/  SHF.R.U32.HI R2, RZ, R2, R9 ;  /* 0x00000002ff027219 */ /* 0x000fe40000011609 */
[----:B------:R-:W-:-:S03]  /*0fe0*/  IADD3 R11, P0, RZ, -R30, RZ ;  /* 0x8000001eff0b7210 */ /* 0x000fc60007f1e0ff */
[----:B------:R-:W3:Y:S02]  /*0ff0*/  LDC R10, c[0x0][0x618] ;  /* 0x00018600ff0a7b82 */ /* 0x000ee40000000800 */
[----:B------:R-:W-:-:S04]  /*1000*/  IMAD.X R9, RZ, RZ, ~R2, P0 ;  /* 0x000000ffff097224 */ /* 0x000fc800000e0e02 */
[-C--:B------:R-:W-:Y:S02]  /*1010*/  IMAD R2, R9, R28.reuse, RZ ;  /* 0x0000001c09027224 */ /* 0x080fe400078e02ff */
[----:B0-----:R-:W0:Y:S01]  /*1020*/  LDC R13, c[0x0][0x608] ;  /* 0x00018200ff0d7b82 */ /* 0x001e220000000800 */
[----:B------:R-:W-:-:S04]  /*1030*/  IMAD.WIDE.U32 R8, R11, R28, R18 ;  /* 0x0000001c0b087225 */ /* 0x000fc800078e0012 */
[----:B------:R-:W-:Y:S02]  /*1040*/  IMAD R11, R11, R29, R2 ;  /* 0x0000001d0b0b7224 */ /* 0x000fe400078e0202 */
[----:B------:R-:W-:Y:S01]  /*1050*/  IMAD.MOV.U32 R2, RZ, RZ, -0x1 ;  /* 0xffffffffff027424 */ /* 0x000fe200078e00ff */
[----:B------:R-:W4:Y:S01]  /*1060*/  LDC R31, c[0x0][0x658] ;  /* 0x00019600ff1f7b82 */ /* 0x000f220000000800 */
[----:B------:R-:W-:Y:S01]  /*1070*/  IMAD.IADD R9, R9, 0x1, R11 ;  /* 0x0000000109097824 */ /* 0x000fe200078e020b */
[----:B-1----:R-:W-:Y:S01]  /*1080*/  ISETP.NE.U32.AND P0, PT, R32, RZ, PT ;  /* 0x000000ff2000720c */ /* 0x002fe20003f05070 */
[----:B------:R-:W-:-:S03]  /*1090*/  IMAD.MOV.U32 R28, RZ, RZ, 0x1 ;  /* 0x00000001ff1c7424 */ /* 0x000fc600078e00ff */
[----:B------:R-:W-:Y:S02]  /*10a0*/  ISETP.NE.AND.EX P0, PT, R33, RZ, PT, P0 ;  /* 0x000000ff2100720c */ /* 0x000fe40003f05300 */
[----:B------:R-:W1:Y:S01]  /*10b0*/  LDC R27, c[0x0][0x600] ;  /* 0x00018000ff1b7b82 */ /* 0x000e620000000800 */
[-CC-:B---3--:R-:W-:Y:S02]  /*10c0*/  SHF.R.U64 R25, R8, R10.reuse, R9.reuse ;  /* 0x0000000a08197219 */ /* 0x188fe40000001209 */
[----:B------:R-:W-:-:S05]  /*10d0*/  SHF.R.U32.HI R8, RZ, R10, R9 ;  /* 0x0000000aff087219 */ /* 0x000fca0000011609 */
[----:B------:R-:W3:Y:S01]  /*10e0*/  LDC R22, c[0x0][0x648] ;  /* 0x00019200ff167b82 */ /* 0x000ee20000000800 */
[-CC-:B0-----:R-:W-:Y:S02]  /*10f0*/  SHF.R.U64 R34, R25, R13.reuse, R8.reuse ;  /* 0x0000000d19227219 */ /* 0x181fe40000001208 */
[----:B------:R-:W-:-:S05]  /*1100*/  SHF.R.U32.HI R8, RZ, R13, R8 ;  /* 0x0000000dff087219 */ /* 0x000fca0000011608 */
[----:B------:R-:W0:Y:S01]  /*1110*/  LDC R26, c[0x0][0x638] ;  /* 0x00018e00ff1a7b82 */ /* 0x000e220000000800 */
[-CC-:B----4-:R-:W-:Y:S02]  /*1120*/  SHF.R.U64 R36, R34, R31.reuse, R8.reuse ;  /* 0x0000001f22247219 */ /* 0x190fe40000001208 */
[-C--:B------:R-:W-:Y:S02]  /*1130*/  SHF.L.U32 R2, R2, R31.reuse, RZ ;  /* 0x0000001f02027219 */ /* 0x080fe400000006ff */
[----:B------:R-:W-:Y:S01]  /*1140*/  SHF.R.U32.HI R9, RZ, R31, R8 ;  /* 0x0000001fff097219 */ /* 0x000fe20000011608 */
[----:B------:R-:W-:Y:S01]  /*1150*/  IMAD.MOV.U32 R8, RZ, RZ, R36 ;  /* 0x000000ffff087224 */ /* 0x000fe200078e0024 */
[----:B------:R-:W-:Y:S01]  /*1160*/  LOP3.LUT R15, RZ, R2, RZ, 0x33, !PT ;  /* 0x00000002ff0f7212 */ /* 0x000fe200078e33ff */
[----:B------:R-:W4:Y:S01]  /*1170*/  LDC R29, c[0x0][0x610] ;  /* 0x00018400ff1d7b82 */ /* 0x000f220000000800 */
[----:B------:R-:W-:Y:S05]  /*1180*/  @!P0 BRA `(.L_x_14) ;  /* 0x0000000000288947 */ /* 0x000fea0003800000 */
[----:B------:R-:W2:Y:S02]  /*1190*/  LDC R13, c[0x0][0x64c] ;  /* 0x00019300ff0d7b82 */ /* 0x000ea40000000800 */
[----:B--2---:R-:W-:-:S05]  /*11a0*/  IADD3 R13, P0, R36, R13, RZ ;  /* 0x0000000d240d7210 */ /* 0x004fca0007f1e0ff */
        /* <DEDUP_REMOVED lines=8> */
.L_x_14:
[----:B---3--:R-:W-:Y:S01]  /*1230*/  SHF.R.U64 R7, R8, R22, R9 ;  /* 0x0000001608077219 */ /* 0x008fe20000001209 */
[----:B-1----:R-:W-:Y:S01]  /*1240*/  VIADD R8, R27, 0xffffffff ;  /* 0xffffffff1b087836 */ /* 0x002fe20000000000 */
[----:B------:R-:W-:Y:S01]  /*1250*/  SHF.L.U32 R2, R28, R31, RZ ;  /* 0x0000001f1c027219 */ /* 0x000fe200000006ff */
[----:B------:R-:W-:Y:S01]  /*1260*/  @P1 IMAD R20, R21, R24, R6 ;  /* 0x0000001815141224 */ /* 0x000fe200078e0206 */
[----:B------:R-:W-:Y:S01]  /*1270*/  LOP3.LUT R15, R34, R15, RZ, 0xc0, !PT ;  /* 0x0000000f220f7212 */ /* 0x000fe200078ec0ff */
[----:B------:R-:W-:Y:S01]  /*1280*/  IMAD.MOV R9, RZ, RZ, -R7 ;  /* 0x000000ffff097224 */ /* 0x000fe200078e0a07 */
[----:B------:R-:W-:Y:S01]  /*1290*/  LOP3.LUT R8, R25, R8, RZ, 0xc0, !PT ;  /* 0x0000000819087212 */ /* 0x000fe200078ec0ff */
[----:B------:R-:W-:Y:S02]  /*12a0*/  IMAD.MOV.U32 R6, RZ, RZ, 0x1 ;  /* 0x00000001ff067424 */ /* 0x000fe400078e00ff */
[----:B------:R-:W-:Y:S02]  /*12b0*/  IMAD R15, R2, R7, R15 ;  /* 0x00000007020f7224 */ /* 0x000fe400078e020f */
[----:B0-----:R-:W-:-:S02]  /*12c0*/  IMAD R2, R9, R26, R36 ;  /* 0x0000001a09027224 */ /* 0x001fc400078e0224 */
[----:B----4-:R-:W-:Y:S02]  /*12d0*/  IMAD R19, R15, R29, R20 ;  /* 0x0000001d0f137224 */ /* 0x010fe400078e0214 */
[--C-:B------:R-:W-:Y:S01]  /*12e0*/  IMAD R2, R2, R27, R8.reuse ;  /* 0x0000001b02027224 */ /* 0x100fe200078e0208 */
[----:B------:R-:W-:-:S04]  /*12f0*/  PRMT R8, R6, 0x7610, R8 ;  /* 0x0000761006087816 */ /* 0x000fc80000000008 */
[----:B------:R-:W-:Y:S02]  /*1300*/  SEL R22, R2, R19, !P1 ;  /* 0x0000001302167207 */ /* 0x000fe40004800000 */
[----:B------:R-:W-:Y:S01]  /*1310*/  SEL R19, R19, R2, !P1 ;  /* 0x0000000213137207 */ /* 0x000fe20004800000 */
[----:B------:R-:W-:-:S07]  /*1320*/  IMAD.MOV.U32 R2, RZ, RZ, R30 ;  /* 0x000000ffff027224 */ /* 0x000fce00078e001e */
.L_x_12:
[----:B------:R-:W-:Y:S05]  /*1330*/  @!P3 BRA `(.L_x_15) ;  /* 0x00000000000cb947 */ /* 0x000fea0003800000 */
[----:B------:R-:W-:Y:S01]  /*1340*/  UCGABAR_WAIT ;  /* 0x0000000000007dc7 */ /* 0x000fe20008000000 */
[----:B------:R-:W-:Y:S01]  /*1350*/  CCTL.IVALL ;  /* 0x00000000ff00798f */ /* 0x000fe20002000000 */
[----:B------:R-:W-:Y:S05]  /*1360*/  BRA `(.L_x_16) ;  /* 0x0000000000047947 */ /* 0x000fea0003800000 */
.L_x_15:
[----:B------:R-:W-:Y:S06]  /*1370*/  BAR.SYNC.DEFER_BLOCKING 0x0 ;  /* 0x0000000000007b1d */ /* 0x000fec0000010000 */
.L_x_16:
[----:B------:R-:W-:Y:S05]  /*1380*/  @!P2 BRA `(.L_x_17) ;  /* 0x000000780080a947 */ /* 0x000fea0003800000 */
[----:B------:R-:W-:-:S13]  /*1390*/  ISETP.GT.U32.AND P0, PT, R35, 0x1, PT ;  /* 0x000000012300780c */ /* 0x000fda0003f04070 */
[----:B------:R-:W-:Y:S05]  /*13a0*/  @P0 EXIT ;  /* 0x000000000000094d */ /* 0x000fea0003800000 */
.L_x_18:
[----:B------:R-:W-:-:S08]  /*13b0*/  NOP ;  /* 0x0000000000007918 */ /* 0x000fd00000000000 */
[----:B------:R-:W1:Y:S02]  /*13c0*/  USETMAXREG.TRY_ALLOC.CTAPOOL UP0, 0xe8 ;  /* 0x000000e8000079c8 */ /* 0x000e640008000600 */
[----:B-1----:R-:W-:-:S13]  /*13d0*/  PLOP3.LUT P0, PT, PT, PT, UP0, 0x80, 0x0 ;  /* 0x000000000000781c */ /* 0x002fda0003f0f008 */
[----:B------:R-:W-:Y:S05]  /*13e0*/  @!P0 BRA `(.L_x_18) ;  /* 0xfffffffc00f08947 */ /* 0x000fea000383ffff */
[----:B------:R-:W-:-:S13]  /*13f0*/  LOP3.LUT P0, RZ, R8, 0xff, RZ, 0xc0, !PT ;  /* 0x000000ff08ff7812 */ /* 0x000fda000780c0ff */
[----:B------:R-:W-:Y:S05]  /*1400*/  @!P0 EXIT ;  /* 0x000000000000894d */ /* 0x000fea0003800000 */
[----:B------:R-:W1:Y:S01]  /*1410*/  S2UR UR4, SR_CgaCtaId ;  /* 0x00000000000479c3 */ /* 0x000e620000008800 */
[----:B--2---:R-:W-:Y:S01]  /*1420*/  VIADD R0, R0, 0xffffffff ;  /* 0xffffffff00007836 */ /* 0x004fe20000000000 */
[CC--:B------:R-:W-:Y:S01]  /*1430*/  LEA.HI R4, R14.reuse, R3.reuse, RZ, 0x2 ;  /* 0x000000030e047211 */ /* 0x0c0fe200078f10ff */
[----:B------:R-:W-:Y:S01]  /*1440*/  UMOV UR41, 0x400 ;  /* 0x0000040000297882 */ /* 0x000fe20000000000 */
[----:B------:R-:W-:Y:S01]  /*1450*/  LEA.HI R14, R14, R3, RZ, 0x5 ;  /* 0x000000030e0e7211 */ /* 0x000fe200078f28ff */
[----:B------:R-:W-:Y:S01]  /*1460*/  UISETP.LT.AND UP0, UPT, UR40, 0x1, UPT ;  /* 0x000000012800788c */ /* 0x000fe2000bf01270 */
[----:B------:R-:W-:Y:S01]  /*1470*/  R2UR UR42, R0 ;  /* 0x00000000002a72ca */ /* 0x000fe200000e0000 */
[----:B------:R-:W-:Y:S01]  /*1480*/  USHF.L.U32 UR44, UR40, 0x1, URZ ;  /* 0x00000001282c7899 */ /* 0x000fe2000800063f */
[--C-:B------:R-:W-:Y:S01]  /*1490*/  SHF.R.S32.HI R156, RZ, 0x2, R4.reuse ;  /* 0x00000002ff9c7819 */ /* 0x100fe20000011404 */
[----:B------:R-:W-:Y:S01]  /*14a0*/  USEL UR43, UR40, 0x1, UP0 ;  /* 0x00000001282b7887 */ /* 0x000fe20008000000 */
[----:B------:R-:W-:-:S02]  /*14b0*/  SHF.R.S32.HI R5, RZ, 0x1f, R4 ;  /* 0x0000001fff057819 */ /* 0x000fc40000011404 */
[----:B------:R-:W-:Y:S01]  /*14c0*/  LOP3.LUT R158, R4, 0xfffffffc, RZ, 0xc0, !PT ;  /* 0xfffffffc049e7812 */ /* 0x000fe200078ec0ff */
[----:B------:R-:W-:Y:S01]  /*14d0*/  UIADD3 UR43, -UR43, UR40, URZ ;  /* 0x000000282b2b7290 */ /* 0x000fe2000fffe13f */
[----:B------:R-:W-:Y:S02]  /*14e0*/  LEA.HI R5, R5, R156, RZ, 0x3 ;  /* 0x0000009c05057211 */ /* 0x000fe400078f18ff */
[----:B------:R-:W-:Y:S01]  /*14f0*/  ISETP.NE.AND P0, PT, R0, RZ, PT ;  /* 0x000000ff0000720c */ /* 0x000fe20003f05270 */
[----:B------:R-:W-:Y:S01]  /*1500*/  IMAD.IADD R158, R3, 0x1, -R158 ;  /* 0x00000001039e7824 */ /* 0x000fe200078e0a9e */
[----:B------:R-:W-:Y:S01]  /*1510*/  LOP3.LUT R5, R5, 0xfffffff8, RZ, 0xc0, !PT ;  /* 0xfffffff805057812 */ /* 0x000fe200078ec0ff */
[----:B------:R-:W-:Y:S01]  /*1520*/  USHF.L.U32 UR42, UR42, 0x3, URZ ;  /* 0x000000032a2a7899 */ /* 0x000fe2000800063f */
[----:B------:R-:W-:Y:S02]  /*1530*/  LOP3.LUT R172, R16, 0x1, RZ, 0xfc, !PT ;  /* 0x0000000110ac7812 */ /* 0x000fe400078efcff */
[----:B------:R-:W-:Y:S01]  /*1540*/  SEL R173, RZ, 0x1, P0 ;  /* 0x00000001ffad7807 */ /* 0x000fe20000000000 */
[----:B------:R-:W-:Y:S01]  /*1550*/  IMAD.IADD R156, R156, 0x1, -R5 ;  /* 0x000000019c9c7824 */ /* 0x000fe200078e0a05 */
[----:B-1----:R-:W-:Y:S01]  /*1560*/  ULEA UR41, UR4, UR41, 0x18 ;  /* 0x0000002904297291 */ /* 0x002fe2000f8ec03f */
[----:B------:R-:W-:Y:S01]  /*1570*/  SHF.R.S32.HI R5, RZ, 0x5, R14 ;  /* 0x00000005ff057819 */ /* 0x000fe2000001140e */
[----:B------:R-:W-:Y:S01]  /*1580*/  IMAD.U32 R160, RZ, RZ, UR42 ;  /* 0x0000002affa07e24 */ /* 0x000fe2000f8e00ff */
[----:B------:R-:W-:Y:S01]  /*1590*/  ULDC UR4, c[0x0][0x284] ;  /* 0x0000a10000047ab9 */ /* 0x000fe20000000800 */
[----:B------:R-:W-:Y:S01]  /*15a0*/  UIADD3 UR45, UR41, 0x60, URZ ;  /* 0x00000060292d7890 */ /* 0x000fe2000fffe03f */
[--C-:B------:R-:W-:Y:S01]  /*15b0*/  SHF.R.S32.HI R157, RZ, 0x1f, R156.reuse ;  /* 0x0000001fff9d7819 */ /* 0x100fe2000001149c */
[----:B------:R-:W-:Y:S01]  /*15c0*/  IMAD R163, R5, -0x10, -R156 ;  /* 0xfffffff005a37824 */ /* 0x000fe200078e0a9c */
[----:B------:R-:W-:-:S02]  /*15d0*/  LOP3.LUT R162, R160, 0x8, RZ, 0xc0, !PT ;  /* 0x00000008a0a27812 */ /* 0x000fc400078ec0ff */
[----:B------:R-:W-:Y:S01]  /*15e0*/  LOP3.LUT R160, R160, 0x8, RZ, 0xc, !PT ;  /* 0x00000008a0a07812 */ /* 0x000fe200078e0cff */
[----:B------:R-:W-:Y:S01]  /*15f0*/  IMAD.U32 R159, RZ, RZ, UR45 ;  /* 0x0000002dff9f7e24 */ /* 0x000fe2000f8e00ff */
[----:B------:R-:W-:Y:S01]  /*1600*/  LOP3.LUT R162, R162, 0x18, RZ, 0x3c, !PT ;  /* 0x00000018a2a27812 */ /* 0x000fe200078e3cff */
[----:B------:R-:W-:-:S04]  /*1610*/  IMAD.WIDE R156, R5, 0x10, R156 ;  /* 0x00000010059c7825 */ /* 0x000fc800078e029c */
[----:B------:R-:W-:Y:S02]  /*1620*/  VIADD R161, R159, UR42 ;  /* 0x0000002a9fa17c36 */ /* 0x000fe40008000000 */
[----:B------:R-:W-:-:S07]  /*1630*/  VIADD R163, R163, UR4 ;  /* 0x00000004a3a37c36 */ /* 0x000fce0008000000 */
.L_x_294:
[----:B------:R-:W-:Y:S01]  /*1640*/  SHF.L.U32 R0, R173, 0x1f, RZ ;  /* 0x0000001fad007819 */ /* 0x000fe200000006ff */
[----:B------:R-:W-:Y:S02]  /*1650*/  ULDC UR4, c[0x0][0x28c] ;  /* 0x0000a30000047ab9 */ /* 0x000fe40000000800 */
[----:B------:R-:W-:Y:S01]  /*1660*/  ISETP.LT.AND P1, PT, RZ, UR4, PT ;  /* 0x00000004ff007c0c */ /* 0x000fe2000bf21270 */
[----:B------:R-:W1:Y:S02]  /*1670*/  SYNCS.PHASECHK.TRANS64.TRYWAIT P0, [R159+UR42], R0 ;  /* 0x000000009f0075a7 */ /* 0x000e64000800016a */
[----:B-1-34-:R-:W-:Y:S10]  /*1680*/  @!P0 BRA `(.L_x_19) ;  /* 0x0000008400f88947 */ /* 0x01aff40003800000 */
.L_x_317:
[----:B------:R-:W-:Y:S05]  /*1690*/  @P1 BRA `(.L_x_20) ;  /* 0x0000000000401947 */ /* 0x000fea0003800000 */
[----:B-1----:R-:W-:Y:S01]  /*16a0*/  MOV R0, 0x0 ;  /* 0x0000000000007802 */ /* 0x002fe20000000f00 */
[----:B------:R-:W-:Y:S01]  /*16b0*/  ULDC.64 UR4, c[0x4][0x68] ;  /* 0x01001a0000047ab9 */ /* 0x000fe20000000a00 */
[----:B------:R-:W-:Y:S01]  /*16c0*/  ULDC.64 UR6, c[0x4][0x8] ;  /* 0x0100020000067ab9 */ /* 0x000fe20000000a00 */
[----:B------:R-:W-:Y:S01]  /*16d0*/  IMAD.U32 R4, RZ, RZ, UR4 ;  /* 0x00000004ff047e24 */ /* 0x000fe2000f8e00ff */
[----:B------:R1:W2:Y:S01]  /*16e0*/  LDC.64 R14, c[0x4][R0] ;  /* 0x01000000000e7b82 */ /* 0x0002a20000000a00 */
[----:B------:R-:W-:Y:S01]  /*16f0*/  IMAD.U32 R5, RZ, RZ, UR5 ;  /* 0x00000005ff057e24 */ /* 0x000fe2000f8e00ff */
[----:B------:R-:W-:Y:S01]  /*1700*/  ULDC.64 UR4, c[0x4][0x70] ;  /* 0x01001c0000047ab9 */ /* 0x000fe20000000a00 */
[----:B------:R-:W-:Y:S02]  /*1710*/  IMAD.U32 R10, RZ, RZ, UR6 ;  /* 0x00000006ff0a7e24 */ /* 0x000fe4000f8e00ff */
[----:B------:R-:W-:Y:S02]  /*1720*/  IMAD.U32 R6, RZ, RZ, UR4 ;  /* 0x00000004ff067e24 */ /* 0x000fe4000f8e00ff */
[----:B------:R-:W-:-:S02]  /*1730*/  IMAD.U32 R7, RZ, RZ, UR5 ;  /* 0x00000005ff077e24 */ /* 0x000fc4000f8e00ff */
[----:B------:R-:W-:Y:S02]  /*1740*/  IMAD.U32 R11, RZ, RZ, UR7 ;  /* 0x00000007ff0b7e24 */ /* 0x000fe4000f8e00ff */
[----:B------:R-:W-:Y:S02]  /*1750*/  IMAD.MOV.U32 R8, RZ, RZ, 0x1e1 ;  /* 0x000001e1ff087424 */ /* 0x000fe400078e00ff */
[----:B0-----:R-:W-:Y:S02]  /*1760*/  IMAD.MOV.U32 R12, RZ, RZ, 0x1 ;  /* 0x00000001ff0c7424 */ /* 0x001fe400078e00ff */
[----:B-1----:R-:W-:-:S07]  /*1770*/  IMAD.MOV.U32 R13, RZ, RZ, RZ ;  /* 0x000000ffff0d7224 */ /* 0x002fce00078e00ff */
[----:B------:R-:W-:-:S07]  /*1780*/  LEPC R20, `(.L_x_20) ;  /* 0x000000001014794e */ /* 0x000fce0000000000 */
[----:B--2--5:R-:W-:Y:S05]  /*1790*/  CALL.ABS.NOINC R14 ;  /* 0x000000000e007343 */ /* 0x024fea0003c00000 */
.L_x_20:
[----:B------:R-:W-:-:S13]  /*17a0*/  ISETP.NE.AND P0, PT, R172, 0x3, PT ;  /* 0x00000003ac00780c */ /* 0x000fda0003f05270 */
[----:B------:R-:W-:Y:S05]  /*17b0*/  @!P0 BRA `(.L_x_21) ;  /* 0x0000000000048947 */ /* 0x000fea0003800000 */
[----:B------:R-:W-:Y:S01]  /*17c0*/  BPT.TRAP 0x1 ;  /* 0x000000040000795c */ /* 0x000fe20000300000 */
.L_x_21:
[----:B------:R-:W-:Y:S02]  /*17d0*/  IMAD.U32 R3, RZ, RZ, UR38 ;  /* 0x00000026ff037e24 */ /* 0x000fe4000f8e00ff */
[----:B-1----:R-:W-:-:S03]  /*17e0*/  IMAD.U32 R0, RZ, RZ, UR39 ;  /* 0x00000027ff007e24 */ /* 0x002fc6000f8e00ff */
[----:B------:R-:W-:Y:S02]  /*17f0*/  LEA R3, R3, UR41, 0x3 ;  /* 0x0000002903037c11 */ /* 0x000fe4000f8e18ff */
[----:B------:R-:W-:-:S04]  /*1800*/  SHF.L.U32 R0, R0, 0x1f, RZ ;  /* 0x0000001f00007819 */ /* 0x000fc800000006ff */
[----:B------:R1:W2:Y:S01]  /*1810*/  SYNCS.PHASECHK.TRANS64.TRYWAIT P1, [R3+URZ], R0 ;  /* 0x00000000030075a7 */ /* 0x0002a2000802017f */
[----:B------:R-:W-:Y:S05]  /*1820*/  @!P0 BRA `(.L_x_22) ;  /* 0x0000000000048947 */ /* 0x000fea0003800000 */
[----:B------:R-:W-:Y:S01]  /*1830*/  BPT.TRAP 0x1 ;  /* 0x000000040000795c */ /* 0x000fe20000300000 */
.L_x_22:
[----:B------:R-:W-:-:S05]  /*1840*/  IMAD.U32 R4, RZ, RZ, UR43 ;  /* 0x0000002bff047e24 */ /* 0x000fca000f8e00ff */
[----:B------:R-:W-:Y:S01]  /*1850*/  ISETP.GE.AND P2, PT, R4, 0x1, PT ;  /* 0x000000010400780c */ /* 0x000fe20003f46270 */
[----:B--2---:R-:W-:-:S12]  /*1860*/  @P1 BRA `(.L_x_23) ;  /* 0x0000000000081947 */ /* 0x004fd80003800000 */
[----:B------:R-:W2:Y:S02]  /*1870*/  SYNCS.PHASECHK.TRANS64.TRYWAIT P1, [R3+URZ], R0 ;  /* 0x00000000030075a7 */ /* 0x000ea4000802017f */
[----:B--2---:R-:W-:Y:S05]  /*1880*/  @!P1 BRA `(.L_x_24) ;  /* 0x00000084008c9947 */ /* 0x004fea0003800000 */
.L_x_23:
[----:B------:R-:W-:Y:S05]  /*1890*/  WARPSYNC.ALL ;  /* 0x0000000000007948 */ /* 0x000fea0003800000 */
[----:B------:R-:W-:Y:S01]  /*18a0*/  UIADD3 UR4, UR41, 0x180, URZ ;  /* 0x0000018029047890 */ /* 0x000fe2000fffe03f */
[----:B------:R-:W-:Y:S01]  /*18b0*/  WARPGROUP.ARRIVE ;  /* 0x00000000000079c5 */ /* 0x000fe20000000000 */
[----:B------:R-:W-:Y:S02]  /*18c0*/  UIADD3 UR5, UR41, 0xa180, URZ ;  /* 0x0000a18029057890 */ /* 0x000fe4000fffe03f */
[----:B------:R-:W-:Y:S02]  /*18d0*/  USHF.R.U32.HI UR4, URZ, 0x4, UR4 ;  /* 0x000000043f047899 */ /* 0x000fe40008011604 */
[----:B------:R-:W-:-:S02]  /*18e0*/  USHF.R.U32.HI UR5, URZ, 0x4, UR5 ;  /* 0x000000043f057899 */ /* 0x000fc40008011605 */
[----:B------:R-:W-:Y:S02]  /*18f0*/  ULOP3.LUT UR4, UR4, 0x3fff, URZ, 0xc0, !UPT ;  /* 0x00003fff04047892 */ /* 0x000fe4000f8ec03f */
[----:B------:R-:W-:Y:S02]  /*1900*/  ULOP3.LUT UR5, UR5, 0x3fff, URZ, 0xc0, !UPT ;  /* 0x00003fff05057892 */ /* 0x000fe4000f8ec03f */
[----:B------:R-:W-:Y:S02]  /*1910*/  ULOP3.LUT UR8, UR4, 0x10000, URZ, 0xfc, !UPT ;  /* 0x0001000004087892 */ /* 0x000fe4000f8efc3f */
[----:B------:R-:W-:Y:S02]  /*1920*/  ULOP3.LUT UR9, UR5, 0x10000, URZ, 0xfc, !UPT ;  /* 0x0001000005097892 */ /* 0x000fe4000f8efc3f */
[----:B------:R-:W-:Y:S02]  /*1930*/  ULEA UR10, UR38, UR8, 0x9 ;  /* 0x00000008260a7291 */ /* 0x000fe4000f8e483f */
[----:B------:R-:W-:Y:S01]  /*1940*/  ULEA UR11, UR38, UR9, 0xb ;  /* 0x00000009260b7291 */ /* 0x000fe2000f8e583f */
[----:B------:R-:W-:Y:S01]  /*1950*/  UMOV UR5, 0x40000040 ;  /* 0x4000004000057882 */ /* 0x000fe20000000000 */
[----:B------:R-:W-:-:S03]  /*1960*/  UMOV UR7, 0x40000040 ;  /* 0x4000004000077882 */ /* 0x000fc60000000000 */
[----:B------:R-:W-:Y:S02]  /*1970*/  UMOV UR4, UR10 ;  /* 0x0000000a00047c82 */ /* 0x000fe40008000000 */
[----:B------:R-:W-:Y:S02]  /*1980*/  UMOV UR6, UR11 ;  /* 0x0000000b00067c82 */ /* 0x000fe40008000000 */
[----:B------:R-:W-:Y:S01]  /*1990*/  HGMMA.64x256x8.F32.TF32 R24, gdesc[UR4], RZ, !UPT, gsb0 ;  /* 0x07e00000041879f0 */ /* 0x000fe2000c0028ff */
[----:B------:R-:W-:Y:S02]  /*19a0*/  UIADD3 UR4, UR10, 0x2, URZ ;  /* 0x000000020a047890 */ /* 0x000fe4000fffe03f */
[----:B------:R-:W-:Y:S01]  /*19b0*/  UIADD3 UR6, UR11, 0x2, URZ ;  /* 0x000000020b067890 */ /* 0x000fe2000fffe03f */
[----:B------:R-:W-:Y:S01]  /*19c0*/  UMOV UR5, 0x40000040 ;  /* 0x4000004000057882 */ /* 0x000fe20000000000 */
[----:B------:R-:W-:Y:S01]  /*19d0*/  UMOV UR7, 0x40000040 ;  /* 0x4000004000077882 */ /* 0x000fe20000000000 */
[----:B------:R-:W-:-:S02]  /*19e0*/  WARPGROUP.DEPBAR.LE gsb0, 0x0 ;  /* 0x00008000000079c5 */ /* 0x000fc40000010000 */
[----:B------:R-:W-:-:S15]  /*19f0*/  WARPGROUP.ARRIVE ;  /* 0x00000000000079c5 */ /* 0x000fde0000000000 */
[----:B------:R-:W-:-:S05]  /*1a00*/  NOP ;  /* 0x0000000000007918 */ /* 0x000fca0000000000 */
[----:B------:R-:W-:Y:S01]  /*1a10*/  HGMMA.64x256x8.F32.TF32 R24, gdesc[UR4], R24, gsb0 ;  /* 0x07e00000041879f0 */ /* 0x000fe20008002818 */
[----:B------:R-:W-:Y:S02]  /*1a20*/  UIADD3 UR4, UR10, 0x4, URZ ;  /* 0x000000040a047890 */ /* 0x000fe4000fffe03f */
[----:B------:R-:W-:Y:S01]  /*1a30*/  UIADD3 UR6, UR11, 0x4, URZ ;  /* 0x000000040b067890 */ /* 0x000fe2000fffe03f */
[----:B------:R-:W-:Y:S01]  /*1a40*/  UMOV UR5, 0x40000040 ;  /* 0x4000004000057882 */ /* 0x000fe20000000000 */
[----:B------:R-:W-:Y:S01]  /*1a50*/  UMOV UR7, 0x40000040 ;  /* 0x4000004000077882 */ /* 0x000fe20000000000 */
[----:B------:R-:W-:Y:S02]  /*1a60*/  WARPGROUP.DEPBAR.LE gsb0, 0x0 ;  /* 0x00008000000079c5 */ /* 0x000fe40000010000 */
        /* <DEDUP_REMOVED lines=10> */
[----:B------:R-:W-:Y:S03]  /*1b10*/  HGMMA.64x256x8.F32.TF32 R24, gdesc[UR4], R24, gsb0 ;  /* 0x07e00000041879f0 */ /* 0x000fe60008002818 */
[----:B------:R-:W-:Y:S02]  /*1b20*/  WARPGROUP.DEPBAR.LE gsb0, 0x0 ;  /* 0x00008000000079c5 */ /* 0x000fe40000010000 */
[----:B------:R-:W-:Y:S05]  /*1b30*/  @!P2 BRA `(.L_x_25) ;  /* 0x000000040020a947 */ /* 0x000fea0003800000 */
[----:B------:R-:W-:Y:S01]  /*1b40*/  UIADD3 UR4, UR38, 0x1, URZ ;  /* 0x0000000126047890 */ /* 0x000fe2000fffe03f */
[----:B-12---:R-:W-:Y:S02]  /*1b50*/  IMAD.U32 R0, RZ, RZ, UR43 ;  /* 0x0000002bff007e24 */ /* 0x006fe4000f8e00ff */
[----:B------:R-:W-:Y:S01]  /*1b60*/  IMAD.U32 R3, RZ, RZ, UR38 ;  /* 0x00000026ff037e24 */ /* 0x000fe2000f8e00ff */
[----:B------:R-:W-:-:S04]  /*1b70*/  UISETP.NE.AND UP0, UPT, UR4, 0x5, UPT ;  /* 0x000000050400788c */ /* 0x000fc8000bf05270 */
[----:B------:R-:W-:Y:S02]  /*1b80*/  USEL UR5, URZ, 0x1, UP0 ;  /* 0x000000013f057887 */ /* 0x000fe40008000000 */
[----:B------:R-:W-:Y:S02]  /*1b90*/  USEL UR10, UR4, URZ, UP0 ;  /* 0x0000003f040a7287 */ /* 0x000fe40008000000 */
[----:B------:R-:W-:-:S06]  /*1ba0*/  ULOP3.LUT UR5, UR39, UR5, URZ, 0x3c, !UPT ;  /* 0x0000000527057292 */ /* 0x000fcc000f8e3c3f */
[----:B------:R-:W-:-:S07]  /*1bb0*/  IMAD.U32 R6, RZ, RZ, UR5 ;  /* 0x00000005ff067e24 */ /* 0x000fce000f8e00ff */
.L_x_32:
[----:B------:R-:W-:Y:S05]  /*1bc0*/  @!P0 BRA `(.L_x_26) ;  /* 0x0000000000048947 */ /* 0x000fea0003800000 */
[----:B------:R-:W-:Y:S01]  /*1bd0*/  BPT.TRAP 0x1 ;  /* 0x000000040000795c */ /* 0x000fe20000300000 */
.L_x_26:
[----:B------:R-:W-:Y:S01]  /*1be0*/  ULEA UR4, UR10, UR41, 0x3 ;  /* 0x000000290a047291 */ /* 0x000fe2000f8e183f */
[----:B------:R-:W-:-:S08]  /*1bf0*/  SHF.L.U32 R4, R6, 0x1f, RZ ;  /* 0x0000001f06047819 */ /* 0x000fd000000006ff */
[----:B------:R1:W2:Y:S01]  /*1c00*/  SYNCS.PHASECHK.TRANS64.TRYWAIT P1, [UR4], R4 ;  /* 0x00000004ff0075a7 */ /* 0x0002a20008020144 */
[----:B------:R-:W-:Y:S05]  /*1c10*/  @!P0 BRA `(.L_x_27) ;  /* 0x0000000000048947 */ /* 0x000fea0003800000 */
[----:B------:R-:W-:Y:S01]  /*1c20*/  BPT.TRAP 0x1 ;  /* 0x000000040000795c */ /* 0x000fe20000300000 */
.L_x_27:
[----:B--2---:R-:W-:Y:S05]  /*1c30*/  @P1 BRA `(.L_x_28) ;  /* 0x0000000000081947 */ /* 0x004fea0003800000 */
[----:B------:R-:W2:Y:S02]  /*1c40*/  SYNCS.PHASECHK.TRANS64.TRYWAIT P1, [UR4], R4 ;  /* 0x00000004ff0075a7 */ /* 0x000ea40008020144 */
[----:B--2---:R-:W-:Y:S05]  /*1c50*/  @!P1 BRA `(.L_x_29) ;  /* 0x0000008000ac9947 */ /* 0x004fea0003800000 */
.L_x_28:
[----:B------:R-:W-:Y:S01]  /*1c60*/  ULEA UR11, UR10, UR8, 0x9 ;  /* 0x000000080a0b7291 */ /* 0x000fe2000f8e483f */
[----:B------:R-:W-:Y:S01]  /*1c70*/  WARPGROUP.ARRIVE ;  /* 0x00000000000079c5 */ /* 0x000fe20000000000 */
[----:B------:R-:W-:Y:S01]  /*1c80*/  ULEA UR12, UR10, UR9, 0xb ;  /* 0x000000090a0c7291 */ /* 0x000fe2000f8e583f */
[----:B------:R-:W-:Y:S01]  /*1c90*/  UMOV UR5, 0x40000040 ;  /* 0x4000004000057882 */ /* 0x000fe20000000000 */
[----:B------:R-:W-:-:S03]  /*1ca0*/  UMOV UR7, 0x40000040 ;  /* 0x4000004000077882 */ /* 0x000fc60000000000 */
[----:B------:R-:W-:Y:S02]  /*1cb0*/  UMOV UR4, UR11 ;  /* 0x0000000b00047c82 */ /* 0x000fe40008000000 */
[----:B------:R-:W-:Y:S02]  /*1cc0*/  UMOV UR6, UR12 ;  /* 0x0000000c00067c82 */ /* 0x000fe40008000000 */
[----:B------:R-:W-:Y:S01]  /*1cd0*/  HGMMA.64x256x8.F32.TF32 R24, gdesc[UR4], R24, gsb0 ;  /* 0x07e00000041879f0 */ /* 0x000fe20008002818 */
        /* <DEDUP_REMOVED lines=26> */
[----:B------:R-:W-:Y:S01]  /*1e80*/  BPT.TRAP 0x1 ;  /* 0x000000040000795c */ /* 0x000fe20000300000 */
.L_x_30:
[----:B------:R-:W-:-:S13]  /*1e90*/  ISETP.NE.AND P1, PT, R155, RZ, PT ;  /* 0x000000ff9b00720c */ /* 0x000fda0003f25270 */
[----:B-12---:R-:W-:-:S05]  /*1ea0*/  @P1 LEA R4, R3, UR41, 0x3 ;  /* 0x0000002903041c11 */ /* 0x006fca000f8e18ff */
[----:B------:R-:W-:-:S05]  /*1eb0*/  @P1 VIADD R5, R4, 0x28 ;  /* 0x0000002804051836 */ /* 0x000fca0000000000 */
[----:B------:R-:W-:-:S04]  /*1ec0*/  @P1 PRMT R5, R152, 0x654, R5 ;  /* 0x0000065498051816 */ /* 0x000fc80000000005 */
[----:B------:R1:W-:Y:S01]  /*1ed0*/  @P1 SYNCS.ARRIVE.TRANS64.RED.A1T0 RZ, [R5+URZ], RZ ;  /* 0x000000ff05ff19a7 */ /* 0x0003e2000810043f */
[----:B------:R-:W-:-:S13]  /*1ee0*/  ISETP.GT.U32.AND P1, PT, R16, 0x1, PT ;  /* 0x000000011000780c */ /* 0x000fda0003f24070 */
[----:B-1----:R-:W-:Y:S05]  /*1ef0*/  @P1 BRA `(.L_x_31) ;  /* 0x0000000000041947 */ /* 0x002fea0003800000 */
[----:B------:R-:W-:Y:S01]  /*1f00*/  BPT.TRAP 0x1 ;  /* 0x000000040000795c */ /* 0x000fe20000300000 */
.L_x_31:
[----:B------:R-:W-:Y:S01]  /*1f10*/  UIADD3 UR10, UR10, 0x1, URZ ;  /* 0x000000010a0a7890 */ /* 0x000fe2000fffe03f */
[C---:B------:R-:W-:Y:S01]  /*1f20*/  ISETP.GT.AND P2, PT, R0.reuse, 0x1, PT ;  /* 0x000000010000780c */ /* 0x040fe20003f44270 */
[----:B------:R-:W-:Y:S02]  /*1f30*/  VIADD R3, R3, 0x1 ;  /* 0x0000000103037836 */ /* 0x000fe40000000000 */
[----:B------:R-:W-:Y:S01]  /*1f40*/  UISETP.NE.AND UP0, UPT, UR10, 0x5, UPT ;  /* 0x000000050a00788c */ /* 0x000fe2000bf05270 */
[----:B------:R-:W-:Y:S02]  /*1f50*/  VIADD R0, R0, 0xffffffff ;  /* 0xffffffff00007836 */ /* 0x000fe40000000000 */
[C---:B------:R-:W-:Y:S01]  /*1f60*/  ISETP.NE.AND P1, PT, R3.reuse, 0x5, PT ;  /* 0x000000050300780c */ /* 0x040fe20003f25270 */
[----:B------:R-:W-:Y:S02]  /*1f70*/  USEL UR4, URZ, 0x1, UP0 ;  /* 0x000000013f047887 */ /* 0x000fe40008000000 */
[----:B------:R-:W-:Y:S01]  /*1f80*/  USEL UR10, UR10, URZ, UP0 ;  /* 0x0000003f0a0a7287 */ /* 0x000fe20008000000 */
[----:B------:R-:W-:-:S03]  /*1f90*/  SEL R3, R3, RZ, P1 ;  /* 0x000000ff03037207 */ /* 0x000fc60000800000 */
[----:B------:R-:W-:Y:S01]  /*1fa0*/  LOP3.LUT R6, R6, UR4, RZ, 0x3c, !PT ;  /* 0x0000000406067c12 */ /* 0x000fe2000f8e3cff */
[----:B------:R-:W-:Y:S07]  /*1fb0*/  @P2 BRA `(.L_x_32) ;  /* 0xfffffffc00002947 */ /* 0x000fee000383ffff */
.L_x_25:
[----:B-12---:R-:W1:Y:S01]  /*1fc0*/  LDC R0, c[0x0][0x28c] ;  /* 0x0000a300ff007b82 */ /* 0x006e620000000800 */
[----:B------:R2:W-:Y:S01]  /*1fd0*/  SYNCS.ARRIVE.TRANS64.A1T0 RZ, [R160+UR45], RZ ;  /* 0x000000ffa0ff79a7 */ /* 0x0005e2000810002d */
[----:B-1----:R-:W-:-:S13]  /*1fe0*/  ISETP.GE.AND P1, PT, R0, 0x1, PT ;  /* 0x000000010000780c */ /* 0x002fda0003f26270 */
[----:B--2---:R-:W-:Y:S05]  /*1ff0*/  @!P1 BRA `(.L_x_33) ;  /* 0x0000000000449947 */ /* 0x004fea0003800000 */
[----:B------:R-:W-:Y:S05]  /*2000*/  @!P0 BRA `(.L_x_34) ;  /* 0x0000000000048947 */ /* 0x000fea0003800000 */
[----:B------:R-:W-:Y:S01]  /*2010*/  BPT.TRAP 0x1 ;  /* 0x000000040000795c */ /* 0x000fe20000300000 */
.L_x_34:
[----:B------:R-:W-:-:S13]  /*2020*/  ISETP.NE.AND P0, PT, R155, RZ, PT ;  /* 0x000000ff9b00720c */ /* 0x000fda0003f05270 */
[----:B------:R-:W-:-:S05]  /*2030*/  VOTEU.ANY UP0, P0 ;  /* 0x00000000003f7886 */ /* 0x000fca0000000100 */
[----:B------:R-:W-:-:S06]  /*2040*/  @UP0 UIADD3 UR4, UR43, UR38, URZ ;  /* 0x000000262b040290 */ /* 0x000fcc000fffe03f */
[----:B------:R-:W-:Y:S02]  /*2050*/  IMAD.U32 R4, RZ, RZ, UR4 ;  /* 0x00000004ff047e24 */ /* 0x000fe4000f8e00ff */
[----:B------:R-:W-:Y:S02]  /*2060*/  IMAD.U32 R3, RZ, RZ, UR4 ;  /* 0x00000004ff037e24 */ /* 0x000fe4000f8e00ff */
[----:B------:R-:W-:-:S05]  /*2070*/  @P0 IMAD.WIDE.U32 R4, R4, -0x33333333, RZ ;  /* 0xcccccccd04040825 */ /* 0x000fca00078e00ff */
[----:B------:R-:W-:-:S05]  /*2080*/  @P0 SHF.R.U32.HI R0, RZ, 0x2, R5 ;  /* 0x00000002ff000819 */ /* 0x000fca0000011605 */
[----:B------:R-:W-:-:S05]  /*2090*/  @P0 IMAD R0, R0, -0x5, R3 ;  /* 0xfffffffb00000824 */ /* 0x000fca00078e0203 */
[----:B------:R-:W-:-:S05]  /*20a0*/  @P0 LEA R0, R0, UR41, 0x3 ;  /* 0x0000002900000c11 */ /* 0x000fca000f8e18ff */
[----:B------:R-:W-:-:S05]  /*20b0*/  @P0 VIADD R3, R0, 0x28 ;  /* 0x0000002800030836 */ /* 0x000fca0000000000 */
[----:B------:R-:W-:-:S04]  /*20c0*/  @P0 PRMT R3, R152, 0x654, R3 ;  /* 0x0000065498030816 */ /* 0x000fc80000000003 */
[----:B------:R1:W-:Y:S01]  /*20d0*/  @P0 SYNCS.ARRIVE.TRANS64.RED.A1T0 RZ, [R3+URZ], RZ ;  /* 0x000000ff03ff09a7 */ /* 0x0003e2000810043f */
[----:B------:R-:W-:-:S13]  /*20e0*/  ISETP.GT.U32.AND P0, PT, R16, 0x1, PT ;  /* 0x000000011000780c */ /* 0x000fda0003f04070 */
[----:B-1----:R-:W-:Y:S05]  /*20f0*/  @P0 BRA `(.L_x_33) ;  /* 0x0000000000040947 */ /* 0x002fea0003800000 */
[----:B------:R-:W-:Y:S01]  /*2100*/  BPT.TRAP 0x1 ;  /* 0x000000040000795c */ /* 0x000fe20000300000 */
.L_x_33:
[----:B------:R-:W-:Y:S01]  /*2110*/  SHF.L.U32 R0, R173, 0x1f, RZ ;  /* 0x0000001fad007819 */ /* 0x000fe200000006ff */
[----:B------:R-:W-:Y:S01]  /*2120*/  UIADD3 UR38, UR44, UR38, URZ ;  /* 0x000000262c267290 */ /* 0x000fe2000fffe03f */
[----:B------:R-:W1:Y:S01]  /*2130*/  LDC R7, c[0x0][0x288] ;  /* 0x0000a200ff077b82 */ /* 0x000e620000000800 */
[----:B------:R-:W-:Y:S01]  /*2140*/  UISETP.GE.U32.AND UP1, UPT, UR44, 0x5, UPT ;  /* 0x000000052c00788c */ /* 0x000fe2000bf26070 */
[----:B------:R-:W-:Y:S01]  /*2150*/  IMAD.SHL.U32 R8, R158, 0x2, RZ ;  /* 0x000000029e087824 */ /* 0x000fe200078e00ff */
[----:B------:R-:W-:Y:S02]  /*2160*/  UISETP.GT.U32.AND UP0, UPT, UR38, 0x4, UPT ;  /* 0x000000042600788c */ /* 0x000fe4000bf04070 */
[----:B------:R-:W-:Y:S02]  /*2170*/  UIMAD.WIDE.U32 UR4, UR38, -0x33333333, URZ ;  /* 0xcccccccd260478a5 */ /* 0x000fe4000f8e003f */
[----:B------:R-:W-:Y:S01]  /*2180*/  UISETP.LT.U32.AND UP0, UPT, UR44, 0x5, UP0 ;  /* 0x000000052c00788c */ /* 0x000fe20008701070 */
[----:B------:R-:W2:Y:S01]  /*2190*/  SYNCS.PHASECHK.TRANS64.TRYWAIT P0, [R159+UR42+0x10], R0 ;  /* 0x000010009f0075a7 */ /* 0x000ea2000800016a */
[----:B------:R-:W-:Y:S01]  /*21a0*/  USHF.R.U32.HI UR4, URZ, 0x2, UR5 ;  /* 0x000000023f047899 */ /* 0x000fe20008011605 */
[----:B------:R-:W-:Y:S01]  /*21b0*/  SHF.R.S32.HI R9, RZ, 0x1f, R8 ;  /* 0x0000001fff097819 */ /* 0x000fe20000011408 */
[----:B------:R-:W-:-:S02]  /*21c0*/  USEL UR6, URZ, 0x1, !UP0 ;  /* 0x000000013f067887 */ /* 0x000fc4000c000000 */
[----:B------:R-:W-:Y:S02]  /*21d0*/  UIMAD UR38, UR4, -0x5, UR38 ;  /* 0xfffffffb042678a4 */ /* 0x000fe4000f8e0226 */
[----:B------:R-:W-:-:S04]  /*21e0*/  ULOP3.LUT UR39, UR39, UR6, URZ, 0x3c, !UPT ;  /* 0x0000000627277292 */ /* 0x000fc8000f8e3c3f */
[----:B------:R-:W-:Y:S01]  /*21f0*/  @UP1 ULOP3.LUT UR39, UR39, 0x1, UR4, 0x78, !UPT ;  /* 0x0000000127271892 */ /* 0x000fe2000f8e7804 */
[----:B-12---:R-:W-:Y:S11]  /*2200*/  @!P0 BRA `(.L_x_35) ;  /* 0x0000007c00588947 */ /* 0x006ff60003800000 */
.L_x_318:
[----:B------:R-:W-:Y:S01]  /*2210*/  IMAD.SHL.U32 R6, R19, 0x40, RZ ;  /* 0x0000004013067824 */ /* 0x000fe200078e00ff */
[----:B------:R-:W-:Y:S01]  /*2220*/  ULDC UR6, c[0x0][0x284] ;  /* 0x0000a10000067ab9 */ /* 0x000fe20000000800 */
[----:B0-----:R-:W-:Y:S01]  /*2230*/  IMAD.SHL.U32 R12, R22, 0x100, RZ ;  /* 0x00000100160c7824 */ /* 0x001fe200078e00ff */
[----:B------:R-:W-:Y:S01]  /*2240*/  SHF.R.S32.HI R167, RZ, 0x1f, R2 ;  /* 0x0000001fffa77819 */ /* 0x000fe20000011402 */
[----:B------:R-:W-:Y:S01]  /*2250*/  ULDC.64 UR4, c[0x0][0x5d0] ;  /* 0x0001740000047ab9 */ /* 0x000fe20000000a00 */
[----:B------:R-:W-:Y:S01]  /*2260*/  ISETP.GE.AND P0, PT, R6, UR6, PT ;  /* 0x0000000606007c0c */ /* 0x000fe2000bf06270 */
[----:B------:R-:W-:Y:S01]  /*2270*/  IMAD.WIDE.U32 R4, R2, UR4, R8 ;  /* 0x0000000402047c25 */ /* 0x000fe2000f8e0008 */
[----:B------:R-:W-:Y:S02]  /*2280*/  SHF.R.S32.HI R13, RZ, 0x1f, R12 ;  /* 0x0000001fff0d7819 */ /* 0x000fe4000001140c */
[C---:B------:R-:W-:Y:S01]  /*2290*/  ISETP.GE.OR P0, PT, R12.reuse, R7, P0 ;  /* 0x000000070c00720c */ /* 0x040fe20000706670 */
[----:B------:R-:W-:Y:S01]  /*22a0*/  IMAD R3, R167, UR4, RZ ;  /* 0x00000004a7037c24 */ /* 0x000fe2000f8e02ff */
[----:B------:R-:W-:-:S03]  /*22b0*/  IADD3 R4, P1, R12, R4, RZ ;  /* 0x000000040c047210 */ /* 0x000fc60007f3e0ff */
[----:B------:R-:W-:-:S05]  /*22c0*/  IMAD R3, R2, UR5, R3 ;  /* 0x0000000502037c24 */ /* 0x000fca000f8e0203 */
[----:B------:R-:W-:-:S03]  /*22d0*/  IADD3.X R5, R13, R5, R3, P1, !PT ;  /* 0x000000050d057210 */ /* 0x000fc60000ffe403 */
[----:B------:R-:W-:Y:S05]  /*22e0*/  @P0 BRA `(.L_x_36) ;  /* 0x0000006000f80947 */ /* 0x000fea0003800000 */
[----:B------:R-:W0:Y:S01]  /*22f0*/  LDC.64 R10, c[0x0][0x5c8] ;  /* 0x00017200ff0a7b82 */ /* 0x000e220000000a00 */
[----:B-----5:R-:W-:Y:S01]  /*2300*/  FSETP.NEU.AND P0, PT, R154, RZ, PT ;  /* 0x000000ff9a00720b */ /* 0x020fe20003f0d000 */
[----:B------:R-:W-:Y:S01]  /*2310*/  IMAD R3, R158, -0x2, R7 ;  /* 0xfffffffe9e037824 */ /* 0x000fe200078e0207 */
[----:B------:R-:W-:Y:S01]  /*2320*/  BSSY B0, `(.L_x_36) ;  /* 0x000063a000007945 */ /* 0x000fe20003800000 */
[----:B------:R-:W-:-:S04]  /*2330*/  IMAD.WIDE R164, R19, 0x40, R156 ;  /* 0x0000004013a47825 */ /* 0x000fc800078e029c */
[----:B-1----:R-:W-:Y:S02]  /*2340*/  IMAD.IADD R0, R3, 0x1, -R12 ;  /* 0x0000000103007824 */ /* 0x002fe400078e0a0c */
[----:B------:R-:W-:-:S03]  /*2350*/  IMAD.IADD R3, R163, 0x1, -R6 ;  /* 0x00000001a3037824 */ /* 0x000fc600078e0a06 */
[----:B------:R-:W-:-:S04]  /*2360*/  ISETP.GT.AND P1, PT, R0, RZ, PT ;  /* 0x000000ff0000720c */ /* 0x000fc80003f24270 */
[----:B------:R-:W-:Y:S01]  /*2370*/  ISETP.GT.AND P3, PT, R3, RZ, P1 ;  /* 0x000000ff0300720c */ /* 0x000fe20000f64270 */
[-C--:B0-----:R-:W-:Y:S02]  /*2380*/  IMAD R6, R165, R10.reuse, RZ ;  /* 0x0000000aa5067224 */ /* 0x081fe400078e02ff */
[----:B------:R-:W-:-:S04]  /*2390*/  IMAD.WIDE.U32 R174, R164, R10, R4 ;  /* 0x0000000aa4ae7225 */ /* 0x000fc800078e0004 */
[----:B------:R-:W-:-:S04]  /*23a0*/  IMAD R5, R164, R11, R6 ;  /* 0x0000000ba4057224 */ /* 0x000fc800078e0206 */
[----:B------:R-:W-:Y:S01]  /*23b0*/  IMAD.IADD R179, R175, 0x1, R5 ;  /* 0x00000001afb37824 */ /* 0x000fe200078e0205 */
[----:B------:R-:W-:Y:S06]  /*23c0*/  @!P0 BRA `(.L_x_37) ;  /* 0x0000004400948947 */ /* 0x000fec0003800000 */
[----:B------:R-:W0:Y:S01]  /*23d0*/  LDC.64 R20, c[0x0][0x5b8] ;  /* 0x00016e00ff147b82 */ /* 0x000e220000000a00 */
[----:B------:R-:W-:-:S07]  /*23e0*/  ULDC.64 UR4, c[0x0][0x5c0] ;  /* 0x0001700000047ab9 */ /* 0x000fce0000000a00 */
[----:B------:R-:W1:Y:S08]  /*23f0*/  LDC.64 R176, c[0x0][0x5b0] ;  /* 0x00016c00ffb07b82 */ /* 0x000e700000000a00 */
[----:B------:R-:W2:Y:S01]  /*2400*/  LDC.64 R14, c[0x0][0x5a8] ;  /* 0x00016a00ff0e7b82 */ /* 0x000ea20000000a00 */
[-C--:B0-----:R-:W-:Y:S02]  /*2410*/  IMAD R6, R167, R20.reuse, RZ ;  /* 0x00000014a7067224 */ /* 0x081fe400078e02ff */
[----:B------:R-:W-:-:S04]  /*2420*/  IMAD.WIDE.U32 R4, R2, R20, R8 ;  /* 0x0000001402047225 */ /* 0x000fc800078e0008 */
[----:B------:R-:W-:Y:S01]  /*2430*/  IMAD R175, R2, R21, R6 ;  /* 0x0000001502af7224 */ /* 0x000fe200078e0206 */
[----:B------:R-:W-:Y:S01]  /*2440*/  IADD3 R166, P0, R12, R4, RZ ;  /* 0x000000040ca67210 */ /* 0x000fe20007f1e0ff */
[----:B-1----:R-:W-:-:S03]  /*2450*/  IMAD R4, R165, R176, RZ ;  /* 0x000000b0a5047224 */ /* 0x002fc600078e02ff */
[----:B------:R-:W-:Y:S01]  /*2460*/  IADD3.X R167, R13, R5, R175, P0, !PT ;  /* 0x000000050da77210 */ /* 0x000fe200007fe4af */
[C---:B------:R-:W-:Y:S02]  /*2470*/  IMAD R165, R164.reuse, R177, R4 ;  /* 0x000000b1a4a57224 */ /* 0x040fe400078e0204 */
[----:B------:R-:W-:-:S04]  /*2480*/  IMAD.WIDE.U32 R4, R164, R176, R166 ;  /* 0x000000b0a4047225 */ /* 0x000fc800078e00a6 */
[----:B------:R-:W-:Y:S01]  /*2490*/  IMAD.IADD R5, R5, 0x1, R165 ;  /* 0x0000000105057824 */ /* 0x000fe200078e02a5 */
[----:B--2---:R-:W-:-:S04]  /*24a0*/  LEA R6, P0, R4, R14, 0x2 ;  /* 0x0000000e04067211 */ /* 0x004fc800078010ff */
[----:B------:R-:W-:-:S05]  /*24b0*/  LEA.HI.X R7, R4, R15, R5, 0x2, P0 ;  /* 0x0000000f04077211 */ /* 0x000fca00000f1405 */
[----:B------:R0:W2:Y:S01]  /*24c0*/  @P3 LDG.E.LTC128B R19, desc[UR36][R6.64] ;  /* 0x0000002406133981 */ /* 0x0000a2000c1e1920 */
[----:B------:R-:W-:Y:S01]  /*24d0*/  IMAD.WIDE.U32 R4, R164, R176, R12 ;  /* 0x000000b0a4047225 */ /* 0x000fe200078e000c */
[----:B------:R-:W-:Y:S01]  /*24e0*/  ISETP.GT.AND P2, PT, R0, 0x1, PT ;  /* 0x000000010000780c */ /* 0x000fe20003f44270 */
[----:B------:R-:W-:Y:S01]  /*24f0*/  BSSY B1, `(.L_x_38) ;  /* 0x0000017000017945 */ /* 0x000fe20003800000 */
[C---:B------:R-:W-:Y:S01]  /*2500*/  SHF.L.U64.HI R171, R176.reuse, 0x3, R177 ;  /* 0x00000003b0ab7819 */ /* 0x040fe200000102b1 */
[----:B------:R-:W-:Y:S01]  /*2510*/  IMAD.SHL.U32 R170, R176, 0x8, RZ ;  /* 0x00000008b0aa7824 */ /* 0x000fe200078e00ff */
[----:B------:R-:W-:Y:S02]  /*2520*/  IADD3 R168, P0, R8, R4, RZ ;  /* 0x0000000408a87210 */ /* 0x000fe40007f1e0ff */
[----:B------:R-:W-:Y:S01]  /*2530*/  ISETP.GT.AND P4, PT, R3, RZ, P2 ;  /* 0x000000ff0300720c */ /* 0x000fe20001784270 */
[----:B------:R-:W-:Y:S01]  /*2540*/  IMAD.WIDE.U32 R170, R164, R176, R170 ;  /* 0x000000b0a4aa7225 */ /* 0x000fe200078e00aa */
[----:B------:R-:W-:-:S02]  /*2550*/  IADD3.X R169, R9, R165, R5, P0, !PT ;  /* 0x000000a509a97210 */ /* 0x000fc400007fe405 */
[----:B------:R-:W-:Y:S01]  /*2560*/  LEA R4, P0, R174, UR4, 0x2 ;  /* 0x00000004ae047c11 */ /* 0x000fe2000f8010ff */
[----:B------:R-:W-:Y:S01]  /*2570*/  IMAD.IADD R177, R165, 0x1, R171 ;  /* 0x00000001a5b17824 */ /* 0x000fe200078e02ab */
[----:B------:R-:W-:Y:S01]  /*2580*/  ISETP.GT.AND P1, PT, R3, 0x8, P1 ;  /* 0x000000080300780c */ /* 0x000fe20000f24270 */
[----:B------:R-:W-:Y:S01]  /*2590*/  IMAD.WIDE.U32 R168, R2, R20, R168 ;  /* 0x0000001402a87225 */ /* 0x000fe200078e00a8 */
[----:B------:R-:W-:-:S03]  /*25a0*/  LEA.HI.X R5, R174, UR5, R179, 0x2, P0 ;  /* 0x00000005ae057c11 */ /* 0x000fc600080f14b3 */
[----:B------:R-:W-:Y:S01]  /*25b0*/  IMAD.IADD R21, R175, 0x1, R169 ;  /* 0x00000001af157824 */ /* 0x000fe200078e02a9 */
[----:B0-----:R-:W-:Y:S01]  /*25c0*/  LEA R6, P0, R168, R14, 0x2 ;  /* 0x0000000ea8067211 */ /* 0x001fe200078010ff */
[----:B--2---:R-:W-:-:S04]  /*25d0*/  FMUL R7, R19, R154 ;  /* 0x0000009a13077220 */ /* 0x004fc80000400000 */
[----:B------:R-:W-:Y:S01]  /*25e0*/  FFMA R169, R24, R153, R7 ;  /* 0x0000009918a97223 */ /* 0x000fe20000000007 */
[----:B------:R-:W-:Y:S02]  /*25f0*/  LEA.HI.X R7, R168, R15, R21, 0x2, P0 ;  /* 0x0000000fa8077211 */ /* 0x000fe400000f1415 */
[----:B------:R-:W-:Y:S02]  /*2600*/  IADD3 R21, P0, R166, R170, RZ ;  /* 0x000000aaa6157210 */ /* 0x000fe40007f1e0ff */
[----:B------:R0:W-:Y:S02]  /*2610*/  @P3 STG.E desc[UR36][R4.64], R169 ;  /* 0x000000a904003986 */ /* 0x0001e4000c101924 */
[----:B------:R-:W-:Y:S01]  /*2620*/  LEA R164, P3, R21, R14, 0x2 ;  /* 0x0000000e15a47211 */ /* 0x000fe200078610ff */
[----:B------:R-:W-:Y:S01]  /*2630*/  IMAD.X R166, R177, 0x1, R167, P0 ;  /* 0x00000001b1a67824 */ /* 0x000fe200000e06a7 */
[----:B------:R-:W-:Y:S11]  /*2640*/  @!P4 BRA `(.L_x_39) ;  /* 0x000000000004c947 */ /* 0x000ff60003800000 */
[----:B------:R1:W5:Y:S02]  /*2650*/  LDG.E.LTC128B R19, desc[UR36][R6.64+0x4] ;  /* 0x0000042406137981 */ /* 0x000364000c1e1920 */
.L_x_39:
[----:B------:R-:W-:Y:S05]  /*2660*/  BSYNC B1 ;  /* 0x0000000000017941 */ /* 0x000fea0003800000 */
.L_x_38:
[----:B-----5:R-:W-:Y:S01]  /*2670*/  FMUL R22, R19, R154 ;  /* 0x0000009a13167220 */ /* 0x020fe20000400000 */
[----:B------:R-:W-:-:S03]  /*2680*/  LEA.HI.X R165, R21, R15, R166, 0x2, P3 ;  /* 0x0000000f15a57211 */ /* 0x000fc600018f14a6 */
[----:B------:R-:W-:-:S05]  /*2690*/  FFMA R25, R25, R153, R22 ;  /* 0x0000009919197223 */ /* 0x000fca0000000016 */
[----:B------:R2:W-:Y:S04]  /*26a0*/  @P4 STG.E desc[UR36][R4.64+0x4], R25 ;  /* 0x0000041904004986 */ /* 0x0005e8000c101924 */
[----:B------:R-:W3:Y:S01]  /*26b0*/  @P1 LDG.E.LTC128B R19, desc[UR36][R164.64] ;  /* 0x00000024a4131981 */ /* 0x000ee2000c1e1920 */
[----:B------:R-:W-:Y:S01]  /*26c0*/  IADD3 R8, P0, P3, R8, R170, R12 ;  /* 0x000000aa08087210 */ /* 0x000fe20007b1e00c */
[----:B------:R-:W-:Y:S01]  /*26d0*/  BSSY B1, `(.L_x_40) ;  /* 0x0000010000017945 */ /* 0x000fe20003800000 */
[C---:B------:R-:W-:Y:S02]  /*26e0*/  SHF.L.U64.HI R11, R10.reuse, 0x5, R11 ;  /* 0x000000050a0b7819 */ /* 0x040fe4000001020b */
[----:B------:R-:W-:Y:S02]  /*26f0*/  IADD3.X R9, R9, R177, R13, P0, P3 ;  /* 0x000000b109097210 */ /* 0x000fe400007e640d */
[----:B------:R-:W-:-:S02]  /*2700*/  LEA R10, P3, R10, R4, 0x5 ;  /* 0x000000040a0a7211 */ /* 0x000fc400078628ff */
[----:B------:R-:W-:Y:S01]  /*2710*/  ISETP.GT.AND P2, PT, R3, 0x8, P2 ;  /* 0x000000080300780c */ /* 0x000fe20001744270 */
[----:B------:R-:W-:Y:S01]  /*2720*/  IMAD.WIDE.U32 R20, R2, R20, R8 ;  /* 0x0000001402147225 */ /* 0x000fe200078e0008 */
[----:B------:R-:W-:-:S03]  /*2730*/  ISETP.GT.AND P0, PT, R0, 0x8, PT ;  /* 0x000000080000780c */ /* 0x000fc60003f04270 */
[----:B------:R-:W-:Y:S01]  /*2740*/  IMAD.X R11, R11, 0x1, R5, P3 ;  /* 0x000000010b0b7824 */ /* 0x000fe200018e0605 */
[----:B------:R-:W-:Y:S01]  /*2750*/  LEA R8, P4, R20, R14, 0x2 ;  /* 0x0000000e14087211 */ /* 0x000fe200078810ff */
[----:B------:R-:W-:Y:S02]  /*2760*/  IMAD.IADD R2, R175, 0x1, R21 ;  /* 0x00000001af027824 */ /* 0x000fe400078e0215 */
[----:B---3--:R-:W-:-:S04]  /*2770*/  FMUL R9, R19, R154 ;  /* 0x0000009a13097220 */ /* 0x008fc80000400000 */
[----:B------:R-:W-:Y:S01]  /*2780*/  FFMA R13, R26, R153, R9 ;  /* 0x000000991a0d7223 */ /* 0x000fe20000000009 */
[----:B------:R-:W-:-:S04]  /*2790*/  LEA.HI.X R9, R20, R15, R2, 0x2, P4 ;  /* 0x0000000f14097211 */ /* 0x000fc800020f1402 */
[----:B------:R2:W-:Y:S01]  /*27a0*/  @P1 STG.E desc[UR36][R10.64], R13 ;  /* 0x0000000d0a001986 */ /* 0x0005e2000c101924 */
[----:B------:R-:W-:Y:S05]  /*27b0*/  @!P2 BRA `(.L_x_41) ;  /* 0x000000000004a947 */ /* 0x000fea0003800000 */
[----:B------:R3:W5:Y:S02]  /*27c0*/  LDG.E.LTC128B R19, desc[UR36][R8.64+0x4] ;  /* 0x0000042408137981 */ /* 0x000764000c1e1920 */
.L_x_41:
[----:B------:R-:W-:Y:S05]  /*27d0*/  BSYNC B1 ;  /* 0x0000000000017941 */ /* 0x000fea0003800000 */
.L_x_40:
[----:B-----5:R-:W-:Y:S01]  /*27e0*/  FMUL R2, R19, R154 ;  /* 0x0000009a13027220 */ /* 0x020fe20000400000 */
[----:B------:R-:W-:Y:S01]  /*27f0*/  ISETP.GT.AND P3, PT, R3, RZ, P0 ;  /* 0x000000ff0300720c */ /* 0x000fe20000764270 */
[----:B------:R-:W-:Y:S01]  /*2800*/  BSSY B1, `(.L_x_42) ;  /* 0x0000006000017945 */ /* 0x000fe20003800000 */
[----:B------:R-:W-:Y:S01]  /*2810*/  ISETP.GT.AND P1, PT, R0, 0x9, PT ;  /* 0x000000090000780c */ /* 0x000fe20003f24270 */
[----:B------:R-:W-:-:S05]  /*2820*/  FFMA R27, R27, R153, R2 ;  /* 0x000000991b1b7223 */ /* 0x000fca0000000002 */
[----:B------:R4:W-:Y:S05]  /*2830*/  @P2 STG.E desc[UR36][R10.64+0x4], R27 ;  /* 0x0000041b0a002986 */ /* 0x0009ea000c101924 */
[----:B------:R-:W-:Y:S05]  /*2840*/  @!P3 BRA `(.L_x_43) ;  /* 0x000000000004b947 */ /* 0x000fea0003800000 */
[----:B------:R0:W5:Y:S02]  /*2850*/  LDG.E.LTC128B R19, desc[UR36][R6.64+0x20] ;  /* 0x0000202406137981 */ /* 0x000164000c1e1920 */
.L_x_43:
[----:B------:R-:W-:Y:S05]  /*2860*/  BSYNC B1 ;  /* 0x0000000000017941 */ /* 0x000fea0003800000 */
.L_x_42:
[----:B--2--5:R-:W-:Y:S01]  /*2870*/  FMUL R13, R19, R154 ;  /* 0x0000009a130d7220 */ /* 0x024fe20000400000 */
[----:B------:R-:W-:Y:S01]  /*2880*/  ISETP.GT.AND P2, PT, R3, RZ, P1 ;  /* 0x000000ff0300720c */ /* 0x000fe20000f44270 */
[----:B------:R-:W-:Y:S02]  /*2890*/  BSSY B1, `(.L_x_44) ;  /* 0x0000005000017945 */ /* 0x000fe40003800000 */
[----:B------:R-:W-:-:S05]  /*28a0*/  FFMA R13, R28, R153, R13 ;  /* 0x000000991c0d7223 */ /* 0x000fca000000000d */
[----:B------:R2:W-:Y:S05]  /*28b0*/  @P3 STG.E desc[UR36][R4.64+0x20], R13 ;  /* 0x0000200d04003986 */ /* 0x0005ea000c101924 */
[----:B------:R-:W-:Y:S05]  /*28c0*/  @!P2 BRA `(.L_x_45) ;  /* 0x000000000004a947 */ /* 0x000fea0003800000 */
[----:B------:R0:W5:Y:S02]  /*28d0*/  LDG.E.LTC128B R19, desc[UR36][R6.64+0x24] ;  /* 0x0000242406137981 */ /* 0x000164000c1e1920 */
.L_x_45:
[----:B------:R-:W-:Y:S05]  /*28e0*/  BSYNC B1 ;  /* 0x0000000000017941 */ /* 0x000fea0003800000 */
.L_x_44:
[----:B-----5:R-:W-:Y:S01]  /*28f0*/  FMUL R2, R19, R154 ;  /* 0x0000009a13027220 */ /* 0x020fe20000400000 */
[----:B------:R-:W-:Y:S01]  /*2900*/  ISETP.GT.AND P0, PT, R3, 0x8, P0 ;  /* 0x000000080300780c */ /* 0x000fe20000704270 */
[----:B------:R-:W-:Y:S02]  /*2910*/  BSSY B1, `(.L_x_46) ;  /* 0x0000005000017945 */ /* 0x000fe40003800000 */
[----:B------:R-:W-:-:S05]  /*2920*/  FFMA R29, R29, R153, R2 ;  /* 0x000000991d1d7223 */ /* 0x000fca0000000002 */
[----:B------:R0:W-:Y:S05]  /*2930*/  @P2 STG.E desc[UR36][R4.64+0x24], R29 ;  /* 0x0000241d04002986 */ /* 0x0001ea000c101924 */
[----:B------:R-:W-:Y:S05]  /*2940*/  @!P0 BRA `(.L_x_47) ;  /* 0x0000000000048947 */ /* 0x000fea0003800000 */
[----:B------:R0:W5:Y:S02]  /*2950*/  LDG.E.LTC128B R19, desc[UR36][R8.64+0x20] ;  /* 0x0000202408137981 */ /* 0x000164000c1e1920 */
.L_x_47:
[----:B------:R-:W-:Y:S05]  /*2960*/  BSYNC B1 ;  /* 0x0000000000017941 */ /* 0x000fea0003800000 */
.L_x_46:
[----:B--2--5:R-:W-:Y:S01]  /*2970*/  FMUL R13, R19, R154 ;  /* 0x0000009a130d7220 */ /* 0x024fe20000400000 */
[----:B------:R-:W-:Y:S01]  /*2980*/  ISETP.GT.AND P2, PT, R3, 0x8, P1 ;  /* 0x000000080300780c */ /* 0x000fe20000f44270 */
[----:B------:R-:W-:Y:S01]  /*2990*/  BSSY B1, `(.L_x_48) ;  /* 0x0000006000017945 */ /* 0x000fe20003800000 */
[----:B------:R-:W-:Y:S01]  /*29a0*/  ISETP.GT.AND P1, PT, R0, 0x10, PT ;  /* 0x000000100000780c */ /* 0x000fe20003f24270 */
[----:B------:R-:W-:-:S05]  /*29b0*/  FFMA R13, R30, R153, R13 ;  /* 0x000000991e0d7223 */ /* 0x000fca000000000d */
[----:B------:R2:W-:Y:S05]  /*29c0*/  @P0 STG.E desc[UR36][R10.64+0x20], R13 ;  /* 0x0000200d0a000986 */ /* 0x0005ea000c101924 */
[----:B------:R-:W-:Y:S05]  /*29d0*/  @!P2 BRA `(.L_x_49) ;  /* 0x000000000004a947 */ /* 0x000fea0003800000 */
[----:B------:R0:W5:Y:S02]  /*29e0*/  LDG.E.LTC128B R19, desc[UR36][R8.64+0x24] ;  /* 0x0000242408137981 */ /* 0x000164000c1e1920 */
.L_x_49:
[----:B------:R-:W-:Y:S05]  /*29f0*/  BSYNC B1 ;  /* 0x0000000000017941 */ /* 0x000fea0003800000 */
.L_x_48:
        /* <DEDUP_REMOVED lines=8> */
.L_x_51:
[----:B------:R-:W-:Y:S05]  /*2a80*/  BSYNC B1 ;  /* 0x0000000000017941 */ /* 0x000fea0003800000 */
.L_x_50:
[----:B--2--5:R-:W-:Y:S01]  /*2a90*/  FMUL R13, R19, R154 ;  /* 0x0000009a130d7220 */ /* 0x024fe20000400000 */
[----:B------:R-:W-:Y:S01]  /*2aa0*/  ISETP.GT.AND P4, PT, R3, RZ, P0 ;  /* 0x000000ff0300720c */ /* 0x000fe20000784270 */
[----:B------:R-:W-:Y:S02]  /*2ab0*/  BSSY B1, `(.L_x_52) ;  /* 0x0000005000017945 */ /* 0x000fe40003800000 */
[----:B------:R-:W-:-:S05]  /*2ac0*/  FFMA R13, R32, R153, R13 ;  /* 0x00000099200d7223 */ /* 0x000fca000000000d */
[----:B------:R2:W-:Y:S05]  /*2ad0*/  @P3 STG.E desc[UR36][R4.64+0x40], R13 ;  /* 0x0000400d04003986 */ /* 0x0005ea000c101924 */
[----:B------:R-:W-:Y:S05]  /*2ae0*/  @!P4 BRA `(.L_x_53) ;  /* 0x000000000004c947 */ /* 0x000fea0003800000 */
[----:B------:R0:W5:Y:S02]  /*2af0*/  LDG.E.LTC128B R19, desc[UR36][R6.64+0x44] ;  /* 0x0000442406137981 */ /* 0x000164000c1e1920 */
.L_x_53:
[----:B------:R-:W-:Y:S05]  /*2b00*/  BSYNC B1 ;  /* 0x0000000000017941 */ /* 0x000fea0003800000 */
.L_x_52:
[----:B-----5:R-:W-:Y:S01]  /*2b10*/  FMUL R2, R19, R154 ;  /* 0x0000009a13027220 */ /* 0x020fe20000400000 */
[----:B------:R-:W-:Y:S01]  /*2b20*/  ISETP.GT.AND P2, PT, R3, 0x8, P1 ;  /* 0x000000080300780c */ /* 0x000fe20000f44270 */
[----:B------:R-:W-:Y:S02]  /*2b30*/  BSSY B1, `(.L_x_54) ;  /* 0x0000005000017945 */ /* 0x000fe40003800000 */
[----:B------:R-:W-:-:S05]  /*2b40*/  FFMA R33, R33, R153, R2 ;  /* 0x0000009921217223 */ /* 0x000fca0000000002 */
[----:B------:R0:W-:Y:S05]  /*2b50*/  @P4 STG.E desc[UR36][R4.64+0x44], R33 ;  /* 0x0000442104004986 */ /* 0x0001ea000c101924 */
[----:B------:R-:W-:Y:S05]  /*2b60*/  @!P2 BRA `(.L_x_55) ;  /* 0x000000000004a947 */ /* 0x000fea0003800000 */
[----:B------:R0:W5:Y:S02]  /*2b70*/  LDG.E.LTC128B R19, desc[UR36][R8.64+0x40] ;  /* 0x0000402408137981 */ /* 0x000164000c1e1920 */
.L_x_55:
[----:B------:R-:W-:Y:S05]  /*2b80*/  BSYNC B1 ;  /* 0x0000000000017941 */ /* 0x000fea0003800000 */
.L_x_54:
        /* <DEDUP_REMOVED lines=8> */
.L_x_57:
[----:B------:R-:W-:Y:S05]  /*2c10*/  BSYNC B1 ;  /* 0x0000000000017941 */ /* 0x000fea0003800000 */
.L_x_56:
        /* <DEDUP_REMOVED lines=8> */
.L_x_59:
[----:B------:R-:W-:Y:S05]  /*2ca0*/  BSYNC B1 ;  /* 0x0000000000017941 */ /* 0x000fea0003800000 */
.L_x_58:
[----:B--2--5:R-:W-:Y:S01]  /*2cb0*/  FMUL R13, R19, R154 ;  /* 0x0000009a130d7220 */ /* 0x024fe20000400000 */
[----:B------:R-:W-:Y:S01]  /*2cc0*/  ISETP.GT.AND P3, PT, R3, RZ, P0 ;  /* 0x000000ff0300720c */ /* 0x000fe20000764270 */
[----:B------:R-:W-:Y:S02]  /*2cd0*/  BSSY B1, `(.L_x_60) ;  /* 0x0000005000017945 */ /* 0x000fe40003800000 */
[----:B------:R-:W-:-:S05]  /*2ce0*/  FFMA R13, R36, R153, R13 ;  /* 0x00000099240d7223 */ /* 0x000fca000000000d */
[----:B------:R2:W-:Y:S05]  /*2cf0*/  @P2 STG.E desc[UR36][R4.64+0x60], R13 ;  /* 0x0000600d04002986 */ /* 0x0005ea000c101924 */
[----:B------:R-:W-:Y:S05]  /*2d00*/  @!P3 BRA `(.L_x_61) ;  /* 0x000000000004b947 */ /* 0x000fea0003800000 */
[----:B------:R0:W5:Y:S02]  /*2d10*/  LDG.E.LTC128B R19, desc[UR36][R6.64+0x64] ;  /* 0x0000642406137981 */ /* 0x000164000c1e1920 */
.L_x_61:
[----:B------:R-:W-:Y:S05]  /*2d20*/  BSYNC B1 ;  /* 0x0000000000017941 */ /* 0x000fea0003800000 */
.L_x_60:
[----:B-----5:R-:W-:Y:S01]  /*2d30*/  FMUL R2, R19, R154 ;  /* 0x0000009a13027220 */ /* 0x020fe20000400000 */
[----:B------:R-:W-:Y:S01]  /*2d40*/  ISETP.GT.AND P2, PT, R3, 0x8, P1 ;  /* 0x000000080300780c */ /* 0x000fe20000f44270 */
[----:B------:R-:W-:Y:S02]  /*2d50*/  BSSY B1, `(.L_x_62) ;  /* 0x0000005000017945 */ /* 0x000fe40003800000 */
[----:B------:R-:W-:-:S05]  /*2d60*/  FFMA R37, R37, R153, R2 ;  /* 0x0000009925257223 */ /* 0x000fca0000000002 */
[----:B------:R0:W-:Y:S05]  /*2d70*/  @P3 STG.E desc[UR36][R4.64+0x64], R37 ;  /* 0x0000642504003986 */ /* 0x0001ea000c101924 */
[----:B------:R-:W-:Y:S05]  /*2d80*/  @!P2 BRA `(.L_x_63) ;  /* 0x000000000004a947 */ /* 0x000fea0003800000 */
[----:B------:R0:W5:Y:S02]  /*2d90*/  LDG.E.LTC128B R19, desc[UR36][R8.64+0x60] ;  /* 0x0000602408137981 */ /* 0x000164000c1e1920 */
.L_x_63:
[----:B------:R-:W-:Y:S05]  /*2da0*/  BSYNC B1 ;  /* 0x0000000000017941 */ /* 0x000fea0003800000 */
.L_x_62:
        /* <DEDUP_REMOVED lines=8> */
.L_x_65:
[----:B------:R-:W-:Y:S05]  /*2e30*/  BSYNC B1 ;  /* 0x0000000000017941 */ /* 0x000fea0003800000 */
.L_x_64:
        /* <DEDUP_REMOVED lines=8> */
.L_x_67:
[----:B------:R-:W-:Y:S05]  /*2ec0*/  BSYNC B1 ;  /* 0x0000000000017941 */ /* 0x000fea0003800000 */
.L_x_66:
[----:B--2--5:R-:W-:Y:S01]  /*2ed0*/  FMUL R13, R19, R154 ;  /* 0x0000009a130d7220 */ /* 0x024fe20000400000 */
[----:B------:R-:W-:Y:S01]  /*2ee0*/  ISETP.GT.AND P3, PT, R3, RZ, P0 ;  /* 0x000000ff0300720c */ /* 0x000fe20000764270 */
[----:B------:R-:W-:Y:S02]  /*2ef0*/  BSSY B1, `(.L_x_68) ;  /* 0x0000005000017945 */ /* 0x000fe40003800000 */
[----:B------:R-:W-:-:S05]  /*2f00*/  FFMA R13, R40, R153, R13 ;  /* 0x00000099280d7223 */ /* 0x000fca000000000d */
[----:B------:R2:W-:Y:S05]  /*2f10*/  @P2 STG.E desc[UR36][R4.64+0x80], R13 ;  /* 0x0000800d04002986 */ /* 0x0005ea000c101924 */
[----:B------:R-:W-:Y:S05]  /*2f20*/  @!P3 BRA `(.L_x_69) ;  /* 0x000000000004b947 */ /* 0x000fea0003800000 */
[----:B------:R0:W5:Y:S02]  /*2f30*/  LDG.E.LTC128B R19, desc[UR36][R6.64+0x84] ;  /* 0x0000842406137981 */ /* 0x000164000c1e1920 */
.L_x_69:
[----:B------:R-:W-:Y:S05]  /*2f40*/  BSYNC B1 ;  /* 0x0000000000017941 */ /* 0x000fea0003800000 */
.L_x_68:
[----:B-----5:R-:W-:Y:S01]  /*2f50*/  FMUL R2, R19, R154 ;  /* 0x0000009a13027220 */ /* 0x020fe20000400000 */
[----:B------:R-:W-:Y:S01]  /*2f60*/  ISETP.GT.AND P2, PT, R3, 0x8, P1 ;  /* 0x000000080300780c */ /* 0x000fe20000f44270 */
[----:B------:R-:W-:Y:S02]  /*2f70*/  BSSY B1, `(.L_x_70) ;  /* 0x0000005000017945 */ /* 0x000fe40003800000 */
[----:B------:R-:W-:-:S05]  /*2f80*/  FFMA R41, R41, R153, R2 ;  /* 0x0000009929297223 */ /* 0x000fca0000000002 */
[----:B------:R0:W-:Y:S05]  /*2f90*/  @P3 STG.E desc[UR36][R4.64+0x84], R41 ;  /* 0x0000842904003986 */ /* 0x0001ea000c101924 */
[----:B------:R-:W-:Y:S05]  /*2fa0*/  @!P2 BRA `(.L_x_71) ;  /* 0x000000000004a947 */ /* 0x000fea0003800000 */
[----:B------:R0:W5:Y:S02]  /*2fb0*/  LDG.E.LTC128B R19, desc[UR36][R8.64+0x80] ;  /* 0x0000802408137981 */ /* 0x000164000c1e1920 */
.L_x_71:
[----:B------:R-:W-:Y:S05]  /*2fc0*/  BSYNC B1 ;  /* 0x0000000000017941 */ /* 0x000fea0003800000 */
.L_x_70:
        /* <DEDUP_REMOVED lines=8> */
.L_x_73:
[----:B------:R-:W-:Y:S05]  /*3050*/  BSYNC B1 ;  /* 0x0000000000017941 */ /* 0x000fea0003800000 */
.L_x_72:
        /* <DEDUP_REMOVED lines=8> */
.L_x_75:
[----:B------:R-:W-:Y:S05]  /*30e0*/  BSYNC B1 ;  /* 0x0000000000017941 */ /* 0x000fea0003800000 */
.L_x_74:
[----:B--2--5:R-:W-:Y:S01]  /*30f0*/  FMUL R13, R19, R154 ;  /* 0x0000009a130d7220 */ /* 0x024fe20000400000 */
[----:B------:R-:W-:Y:S01]  /*3100*/  ISETP.GT.AND P3, PT, R3, RZ, P0 ;  /* 0x000000ff0300720c */ /* 0x000fe20000764270 */
[----:B------:R-:W-:Y:S02]  /*3110*/  BSSY B1, `(.L_x_76) ;  /* 0x0000005000017945 */ /* 0x000fe40003800000 */
[----:B------:R-:W-:-:S05]  /*3120*/  FFMA R13, R44, R153, R13 ;  /* 0x000000992c0d7223 */ /* 0x000fca000000000d */
[----:B------:R2:W-:Y:S05]  /*3130*/  @P2 STG.E desc[UR36][R4.64+0xa0], R13 ;  /* 0x0000a00d04002986 */ /* 0x0005ea000c101924 */
[----:B------:R-:W-:Y:S05]  /*3140*/  @!P3 BRA `(.L_x_77) ;  /* 0x000000000004b947 */ /* 0x000fea0003800000 */
[----:B------:R0:W5:Y:S02]  /*3150*/  LDG.E.LTC128B R19, desc[UR36][R6.64+0xa4] ;  /* 0x0000a42406137981 */ /* 0x000164000c1e1920 */
.L_x_77:
[----:B------:R-:W-:Y:S05]  /*3160*/  BSYNC B1 ;  /* 0x0000000000017941 */ /* 0x000fea0003800000 */
.L_x_76:
[----:B-----5:R-:W-:Y:S01]  /*3170*/  FMUL R2, R19, R154 ;  /* 0x0000009a13027220 */ /* 0x020fe20000400000 */
[----:B------:R-:W-:Y:S01]  /*3180*/  ISETP.GT.AND P2, PT, R3, 0x8, P1 ;  /* 0x000000080300780c */ /* 0x000fe20000f44270 */
[----:B------:R-:W-:Y:S02]  /*3190*/  BSSY B1, `(.L_x_78) ;  /* 0x0000005000017945 */ /* 0x000fe40003800000 */
[----:B------:R-:W-:-:S05]  /*31a0*/  FFMA R45, R45, R153, R2 ;  /* 0x000000992d2d7223 */ /* 0x000fca0000000002 */
[----:B------:R0:W-:Y:S05]  /*31b0*/  @P3 STG.E desc[UR36][R4.64+0xa4], R45 ;  /* 0x0000a42d04003986 */ /* 0x0001ea000c101924 */
[----:B------:R-:W-:Y:S05]  /*31c0*/  @!P2 BRA `(.L_x_79) ;  /* 0x000000000004a947 */ /* 0x000fea0003800000 */
[----:B------:R0:W5:Y:S02]  /*31d0*/  LDG.E.LTC128B R19, desc[UR36][R8.64+0xa0] ;  /* 0x0000a02408137981 */ /* 0x000164000c1e1920 */
.L_x_79:
[----:B------:R-:W-:Y:S05]  /*31e0*/  BSYNC B1 ;  /* 0x0000000000017941 */ /* 0x000fea0003800000 */
.L_x_78:
        /* <DEDUP_REMOVED lines=8> */
.L_x_81:
[----:B------:R-:W-:Y:S05]  /*3270*/  BSYNC B1 ;  /* 0x0000000000017941 */ /* 0x000fea0003800000 */
.L_x_80:
        /* <DEDUP_REMOVED lines=8> */
.L_x_83:
[----:B------:R-:W-:Y:S05]  /*3300*/  BSYNC B1 ;  /* 0x0000000000017941 */ /* 0x000fea0003800000 */
.L_x_82:
[----:B--2--5:R-:W-:Y:S01]  /*3310*/  FMUL R13, R19, R154 ;  /* 0x0000009a130d7220 */ /* 0x024fe20000400000 */
[----:B------:R-:W-:Y:S01]  /*3320*/  ISETP.GT.AND P3, PT, R3, RZ, P0 ;  /* 0x000000ff0300720c */ /* 0x000fe20000764270 */
[----:B------:R-:W-:Y:S02]  /*3330*/  BSSY B1, `(.L_x_84) ;  /* 0x0000005000017945 */ /* 0x000fe40003800000 */
[----:B------:R-:W-:-:S05]  /*3340*/  FFMA R13, R48, R153, R13 ;  /* 0x00000099300d7223 */ /* 0x000fca000000000d */
[----:B------:R2:W-:Y:S05]  /*3350*/  @P2 STG.E desc[UR36][R4.64+0xc0], R13 ;  /* 0x0000c00d04002986 */ /* 0x0005ea000c101924 */
[----:B------:R-:W-:Y:S05]  /*3360*/  @!P3 BRA `(.L_x_85) ;  /* 0x000000000004b947 */ /* 0x000fea0003800000 */
[----:B------:R0:W5:Y:S02]  /*3370*/  LDG.E.LTC128B R19, desc[UR36][R6.64+0xc4] ;  /* 0x0000c42406137981 */ /* 0x000164000c1e1920 */
.L_x_85:
[----:B------:R-:W-:Y:S05]  /*3380*/  BSYNC B1 ;  /* 0x0000000000017941 */ /* 0x000fea0003800000 */
.L_x_84:
[----:B-----5:R-:W-:Y:S01]  /*3390*/  FMUL R2, R19, R154 ;  /* 0x0000009a13027220 */ /* 0x020fe20000400000 */
[----:B------:R-:W-:Y:S01]  /*33a0*/  ISETP.GT.AND P2, PT, R3, 0x8, P1 ;  /* 0x000000080300780c */ /* 0x000fe20000f44270 */
[----:B------:R-:W-:Y:S02]  /*33b0*/  BSSY B1, `(.L_x_86) ;  /* 0x0000005000017945 */ /* 0x000fe40003800000 */
[----:B------:R-:W-:-:S05]  /*33c0*/  FFMA R49, R49, R153, R2 ;  /* 0x0000009931317223 */ /* 0x000fca0000000002 */
[----:B------:R0:W-:Y:S05]  /*33d0*/  @P3 STG.E desc[UR36][R4.64+0xc4], R49 ;  /* 0x0000c43104003986 */ /* 0x0001ea000c101924 */
[----:B------:R-:W-:Y:S05]  /*33e0*/  @!P2 BRA `(.L_x_87) ;  /* 0x000000000004a947 */ /* 0x000fea0003800000 */
[----:B------:R0:W5:Y:S02]  /*33f0*/  LDG.E.LTC128B R19, desc[UR36][R8.64+0xc0] ;  /* 0x0000c02408137981 */ /* 0x000164000c1e1920 */
.L_x_87:
[----:B------:R-:W-:Y:S05]  /*3400*/  BSYNC B1 ;  /* 0x0000000000017941 */ /* 0x000fea0003800000 */
.L_x_86:
        /* <DEDUP_REMOVED lines=8> */
.L_x_89:
[----:B------:R-:W-:Y:S05]  /*3490*/  BSYNC B1 ;  /* 0x0000000000017941 */ /* 0x000fea0003800000 */
.L_x_88:
        /* <DEDUP_REMOVED lines=8> */
.L_x_91:
[----:B------:R-:W-:Y:S05]  /*3520*/  BSYNC B1 ;  /* 0x0000000000017941 */ /* 0x000fea0003800000 */
.L_x_90:
[----:B--2--5:R-:W-:Y:S01]  /*3530*/  FMUL R13, R19, R154 ;  /* 0x0000009a130d7220 */ /* 0x024fe20000400000 */
[----:B------:R-:W-:Y:S01]  /*3540*/  ISETP.GT.AND P3, PT, R3, RZ, P0 ;  /* 0x000000ff0300720c */ /* 0x000fe20000764270 */
[----:B------:R-:W-:Y:S02]  /*3550*/  BSSY B1, `(.L_x_92) ;  /* 0x0000005000017945 */ /* 0x000fe40003800000 */
[----:B------:R-:W-:-:S05]  /*3560*/  FFMA R13, R52, R153, R13 ;  /* 0x00000099340d7223 */ /* 0x000fca000000000d */
[----:B------:R2:W-:Y:S05]  /*3570*/  @P2 STG.E desc[UR36][R4.64+0xe0], R13 ;  /* 0x0000e00d04002986 */ /* 0x0005ea000c101924 */
[----:B------:R-:W-:Y:S05]  /*3580*/  @!P3 BRA `(.L_x_93) ;  /* 0x000000000004b947 */ /* 0x000fea0003800000 */
[----:B------:R0:W5:Y:S02]  /*3590*/  LDG.E.LTC128B R19, desc[UR36][R6.64+0xe4] ;  /* 0x0000e42406137981 */ /* 0x000164000c1e1920 */
.L_x_93:
[----:B------:R-:W-:Y:S05]  /*35a0*/  BSYNC B1 ;  /* 0x0000000000017941 */ /* 0x000fea0003800000 */
.L_x_92:
[----:B-----5:R-:W-:Y:S01]  /*35b0*/  FMUL R2, R19, R154 ;  /* 0x0000009a13027220 */ /* 0x020fe20000400000 */
[----:B------:R-:W-:Y:S01]  /*35c0*/  ISETP.GT.AND P2, PT, R3, 0x8, P1 ;  /* 0x000000080300780c */ /* 0x000fe20000f44270 */
[----:B------:R-:W-:Y:S02]  /*35d0*/  BSSY B1, `(.L_x_94) ;  /* 0x0000005000017945 */ /* 0x000fe40003800000 */
[----:B------:R-:W-:-:S05]  /*35e0*/  FFMA R53, R53, R153, R2 ;  /* 0x0000009935357223 */ /* 0x000fca0000000002 */
[----:B------:R0:W-:Y:S05]  /*35f0*/  @P3 STG.E desc[UR36][R4.64+0xe4], R53 ;  /* 0x0000e43504003986 */ /* 0x0001ea000c101924 */
[----:B------:R-:W-:Y:S05]  /*3600*/  @!P2 BRA `(.L_x_95) ;  /* 0x000000000004a947 */ /* 0x000fea0003800000 */
[----:B------:R0:W5:Y:S02]  /*3610*/  LDG.E.LTC128B R19, desc[UR36][R8.64+0xe0] ;  /* 0x0000e02408137981 */ /* 0x000164000c1e1920 */
.L_x_95:
[----:B------:R-:W-:Y:S05]  /*3620*/  BSYNC B1 ;  /* 0x0000000000017941 */ /* 0x000fea0003800000 */
.L_x_94:
        /* <DEDUP_REMOVED lines=8> */
.L_x_97:
[----:B------:R-:W-:Y:S05]  /*36b0*/  BSYNC B1 ;  /* 0x0000000000017941 */ /* 0x000fea0003800000 */
.L_x_96:
        /* <DEDUP_REMOVED lines=8> */
.L_x_99:
[----:B------:R-:W-:Y:S05]  /*3740*/  BSYNC B1 ;  /* 0x0000000000017941 */ /* 0x000fea0003800000 */
.L_x_98:
[----:B--2--5:R-:W-:Y:S01]  /*3750*/  FMUL R13, R19, R154 ;  /* 0x0000009a130d7220 */ /* 0x024fe20000400000 */
[----:B------:R-:W-:Y:S01]  /*3760*/  ISETP.GT.AND P3, PT, R3, RZ, P0 ;  /* 0x000000ff0300720c */ /* 0x000fe20000764270 */
[----:B------:R-:W-:Y:S02]  /*3770*/  BSSY B1, `(.L_x_100) ;  /* 0x0000005000017945 */ /* 0x000fe40003800000 */
[----:B------:R-:W-:-:S05]  /*3780*/  FFMA R13, R56, R153, R13 ;  /* 0x00000099380d7223 */ /* 0x000fca000000000d */
[----:B------:R2:W-:Y:S05]  /*3790*/  @P2 STG.E desc[UR36][R4.64+0x100], R13 ;  /* 0x0001000d04002986 */ /* 0x0005ea000c101924 */
[----:B------:R-:W-:Y:S05]  /*37a0*/  @!P3 BRA `(.L_x_101) ;  /* 0x000000000004b947 */ /* 0x000fea0003800000 */
[----:B------:R0:W5:Y:S02]  /*37b0*/  LDG.E.LTC128B R19, desc[UR36][R6.64+0x104] ;  /* 0x0001042406137981 */ /* 0x000164000c1e1920 */
.L_x_101:
[----:B------:R-:W-:Y:S05]  /*37c0*/  BSYNC B1 ;  /* 0x0000000000017941 */ /* 0x000fea0003800000 */
.L_x_100:
[----:B-----5:R-:W-:Y:S01]  /*37d0*/  FMUL R2, R19, R154 ;  /* 0x0000009a13027220 */ /* 0x020fe20000400000 */
[----:B------:R-:W-:Y:S01]  /*37e0*/  ISETP.GT.AND P2, PT, R3, 0x8, P1 ;  /* 0x000000080300780c */ /* 0x000fe20000f44270 */
[----:B------:R-:W-:Y:S02]  /*37f0*/  BSSY B1, `(.L_x_102) ;  /* 0x0000005000017945 */ /* 0x000fe40003800000 */
[----:B------:R-:W-:-:S05]  /*3800*/  FFMA R57, R57, R153, R2 ;  /* 0x0000009939397223 */ /* 0x000fca0000000002 */
[----:B------:R0:W-:Y:S05]  /*3810*/  @P3 STG.E desc[UR36][R4.64+0x104], R57 ;  /* 0x0001043904003986 */ /* 0x0001ea000c101924 */
[----:B------:R-:W-:Y:S05]  /*3820*/  @!P2 BRA `(.L_x_103) ;  /* 0x000000000004a947 */ /* 0x000fea0003800000 */
[----:B------:R0:W5:Y:S02]  /*3830*/  LDG.E.LTC128B R19, desc[UR36][R8.64+0x100] ;  /* 0x0001002408137981 */ /* 0x000164000c1e1920 */
.L_x_103:
[----:B------:R-:W-:Y:S05]  /*3840*/  BSYNC B1 ;  /* 0x0000000000017941 */ /* 0x000fea0003800000 */
.L_x_102:
        /* <DEDUP_REMOVED lines=8> */
.L_x_105:
[----:B------:R-:W-:Y:S05]  /*38d0*/  BSYNC B1 ;  /* 0x0000000000017941 */ /* 0x000fea0003800000 */
.L_x_104:
        /* <DEDUP_REMOVED lines=8> */
.L_x_107:
[----:B------:R-:W-:Y:S05]  /*3960*/  BSYNC B1 ;  /* 0x0000000000017941 */ /* 0x000fea0003800000 */
.L_x_106:
[----:B--2--5:R-:W-:Y:S01]  /*3970*/  FMUL R13, R19, R154 ;  /* 0x0000009a130d7220 */ /* 0x024fe20000400000 */
[----:B------:R-:W-:Y:S01]  /*3980*/  ISETP.GT.AND P3, PT, R3, RZ, P0 ;  /* 0x000000ff0300720c */ /* 0x000fe20000764270 */
[----:B------:R-:W-:Y:S02]  /*3990*/  BSSY B1, `(.L_x_108) ;  /* 0x0000005000017945 */ /* 0x000fe40003800000 */
[----:B------:R-:W-:-:S05]  /*39a0*/  FFMA R13, R60, R153, R13 ;  /* 0x000000993c0d7223 */ /* 0x000fca000000000d */
[----:B------:R2:W-:Y:S05]  /*39b0*/  @P2 STG.E desc[UR36][R4.64+0x120], R13 ;  /* 0x0001200d04002986 */ /* 0x0005ea000c101924 */
[----:B------:R-:W-:Y:S05]  /*39c0*/  @!P3 BRA `(.L_x_109) ;  /* 0x000000000004b947 */ /* 0x000fea0003800000 */
[----:B------:R0:W5:Y:S02]  /*39d0*/  LDG.E.LTC128B R19, desc[UR36][R6.64+0x124] ;  /* 0x0001242406137981 */ /* 0x000164000c1e1920 */
.L_x_109:
[----:B------:R-:W-:Y:S05]  /*39e0*/  BSYNC B1 ;  /* 0x0000000000017941 */ /* 0x000fea0003800000 */
.L_x_108:
[----:B-----5:R-:W-:Y:S01]  /*39f0*/  FMUL R2, R19, R154 ;  /* 0x0000009a13027220 */ /* 0x020fe20000400000 */
[----:B------:R-:W-:Y:S01]  /*3a00*/  ISETP.GT.AND P2, PT, R3, 0x8, P1 ;  /* 0x000000080300780c */ /* 0x000fe20000f44270 */
[----:B------:R-:W-:Y:S02]  /*3a10*/  BSSY B1, `(.L_x_110) ;  /* 0x0000005000017945 */ /* 0x000fe40003800000 */
[----:B------:R-:W-:-:S05]  /*3a20*/  FFMA R61, R61, R153, R2 ;  /* 0x000000993d3d7223 */ /* 0x000fca0000000002 */
[----:B------:R0:W-:Y:S05]  /*3a30*/  @P3 STG.E desc[UR36][R4.64+0x124], R61 ;  /* 0x0001243d04003986 */ /* 0x0001ea000c101924 */
[----:B------:R-:W-:Y:S05]  /*3a40*/  @!P2 BRA `(.L_x_111) ;  /* 0x000000000004a947 */ /* 0x000fea0003800000 */
[----:B------:R0:W5:Y:S02]  /*3a50*/  LDG.E.LTC128B R19, desc[UR36][R8.64+0x120] ;  /* 0x0001202408137981 */ /* 0x000164000c1e1920 */
.L_x_111:
[----:B------:R-:W-:Y:S05]  /*3a60*/  BSYNC B1 ;  /* 0x0000000000017941 */ /* 0x000fea0003800000 */
.L_x_110:
        /* <DEDUP_REMOVED lines=8> */
.L_x_113:
[----:B------:R-:W-:Y:S05]  /*3af0*/  BSYNC B1 ;  /* 0x0000000000017941 */ /* 0x000fea0003800000 */
.L_x_112:
        /* <DEDUP_REMOVED lines=8> */
.L_x_115:
[----:B------:R-:W-:Y:S05]  /*3b80*/  BSYNC B1 ;  /* 0x0000000000017941 */ /* 0x000fea0003800000 */
.L_x_114:
[----:B--2--5:R-:W-:Y:S01]  /*3b90*/  FMUL R13, R19, R154 ;  /* 0x0000009a130d7220 */ /* 0x024fe20000400000 */
[----:B------:R-:W-:Y:S01]  /*3ba0*/  ISETP.GT.AND P3, PT, R3, RZ, P0 ;  /* 0x000000ff0300720c */ /* 0x000fe20000764270 */
[----:B------:R-:W-:Y:S02]  /*3bb0*/  BSSY B1, `(.L_x_116) ;  /* 0x0000005000017945 */ /* 0x000fe40003800000 */
[----:B------:R-:W-:-:S05]  /*3bc0*/  FFMA R13, R64, R153, R13 ;  /* 0x00000099400d7223 */ /* 0x000fca000000000d */
[----:B------:R2:W-:Y:S05]  /*3bd0*/  @P2 STG.E desc[UR36][R4.64+0x140], R13 ;  /* 0x0001400d04002986 */ /* 0x0005ea000c101924 */
[----:B------:R-:W-:Y:S05]  /*3be0*/  @!P3 BRA `(.L_x_117) ;  /* 0x000000000004b947 */ /* 0x000fea0003800000 */
[----:B------:R0:W5:Y:S02]  /*3bf0*/  LDG.E.LTC128B R19, desc[UR36][R6.64+0x144] ;  /* 0x0001442406137981 */ /* 0x000164000c1e1920 */
.L_x_117:
[----:B------:R-:W-:Y:S05]  /*3c00*/  BSYNC B1 ;  /* 0x0000000000017941 */ /* 0x000fea0003800000 */
.L_x_116:
[----:B-----5:R-:W-:Y:S01]  /*3c10*/  FMUL R2, R19, R154 ;  /* 0x0000009a13027220 */ /* 0x020fe20000400000 */
[----:B------:R-:W-:Y:S01]  /*3c20*/  ISETP.GT.AND P2, PT, R3, 0x8, P1 ;  /* 0x000000080300780c */ /* 0x000fe20000f44270 */
[----:B------:R-:W-:Y:S02]  /*3c30*/  BSSY B1, `(.L_x_118) ;  /* 0x0000005000017945 */ /* 0x000fe40003800000 */
[----:B------:R-:W-:-:S05]  /*3c40*/  FFMA R65, R65, R153, R2 ;  /* 0x0000009941417223 */ /* 0x000fca0000000002 */
[----:B------:R0:W-:Y:S05]  /*3c50*/  @P3 STG.E desc[UR36][R4.64+0x144], R65 ;  /* 0x0001444104003986 */ /* 0x0001ea000c101924 */
[----:B------:R-:W-:Y:S05]  /*3c60*/  @!P2 BRA `(.L_x_119) ;  /* 0x000000000004a947 */ /* 0x000fea0003800000 */
[----:B------:R0:W5:Y:S02]  /*3c70*/  LDG.E.LTC128B R19, desc[UR36][R8.64+0x140] ;  /* 0x0001402408137981 */ /* 0x000164000c1e1920 */
.L_x_119:
[----:B------:R-:W-:Y:S05]  /*3c80*/  BSYNC B1 ;  /* 0x0000000000017941 */ /* 0x000fea0003800000 */
.L_x_118:
        /* <DEDUP_REMOVED lines=8> */
.L_x_121:
[----:B------:R-:W-:Y:S05]  /*3d10*/  BSYNC B1 ;  /* 0x0000000000017941 */ /* 0x000fea0003800000 */
.L_x_120:
        /* <DEDUP_REMOVED lines=8> */
.L_x_123:
[----:B------:R-:W-:Y:S05]  /*3da0*/  BSYNC B1 ;  /* 0x0000000000017941 */ /* 0x000fea0003800000 */
.L_x_122:
[----:B--2--5:R-:W-:Y:S01]  /*3db0*/  FMUL R13, R19, R154 ;  /* 0x0000009a130d7220 */ /* 0x024fe20000400000 */
[----:B------:R-:W-:Y:S01]  /*3dc0*/  ISETP.GT.AND P3, PT, R3, RZ, P0 ;  /* 0x000000ff0300720c */ /* 0x000fe20000764270 */
[----:B------:R-:W-:Y:S02]  /*3dd0*/  BSSY B1, `(.L_x_124) ;  /* 0x0000005000017945 */ /* 0x000fe40003800000 */
[----:B------:R-:W-:-:S05]  /*3de0*/  FFMA R13, R68, R153, R13 ;  /* 0x00000099440d7223 */ /* 0x000fca000000000d */
[----:B------:R2:W-:Y:S05]  /*3df0*/  @P2 STG.E desc[UR36][R4.64+0x160], R13 ;  /* 0x0001600d04002986 */ /* 0x0005ea000c101924 */
[----:B------:R-:W-:Y:S05]  /*3e00*/  @!P3 BRA `(.L_x_125) ;  /* 0x000000000004b947 */ /* 0x000fea0003800000 */
[----:B------:R0:W5:Y:S02]  /*3e10*/  LDG.E.LTC128B R19, desc[UR36][R6.64+0x164] ;  /* 0x0001642406137981 */ /* 0x000164000c1e1920 */
.L_x_125:
[----:B------:R-:W-:Y:S05]  /*3e20*/  BSYNC B1 ;  /* 0x0000000000017941 */ /* 0x000fea0003800000 */
.L_x_124:
[----:B-----5:R-:W-:Y:S01]  /*3e30*/  FMUL R2, R19, R154 ;  /* 0x0000009a13027220 */ /* 0x020fe20000400000 */
[----:B------:R-:W-:Y:S01]  /*3e40*/  ISETP.GT.AND P2, PT, R3, 0x8, P1 ;  /* 0x000000080300780c */ /* 0x000fe20000f44270 */
[----:B------:R-:W-:Y:S02]  /*3e50*/  BSSY B1, `(.L_x_126) ;  /* 0x0000005000017945 */ /* 0x000fe40003800000 */
[----:B------:R-:W-:-:S05]  /*3e60*/  FFMA R69, R69, R153, R2 ;  /* 0x0000009945457223 */ /* 0x000fca0000000002 */
[----:B------:R0:W-:Y:S05]  /*3e70*/  @P3 STG.E desc[UR36][R4.64+0x164], R69 ;  /* 0x0001644504003986 */ /* 0x0001ea000c101924 */
[----:B------:R-:W-:Y:S05]  /*3e80*/  @!P2 BRA `(.L_x_127) ;  /* 0x000000000004a947 */ /* 0x000fea0003800000 */
[----:B------:R0:W5:Y:S02]  /*3e90*/  LDG.E.LTC128B R19, desc[UR36][R8.64+0x160] ;  /* 0x0001602408137981 */ /* 0x000164000c1e1920 */
.L_x_127:
[----:B------:R-:W-:Y:S05]  /*3ea0*/  BSYNC B1 ;  /* 0x0000000000017941 */ /* 0x000fea0003800000 */
.L_x_126:
        /* <DEDUP_REMOVED lines=8> */
.L_x_129:
[----:B------:R-:W-:Y:S05]  /*3f30*/  BSYNC B1 ;  /* 0x0000000000017941 */ /* 0x000fea0003800000 */
.L_x_128:
        /* <DEDUP_REMOVED lines=8> */
.L_x_131:
[----:B------:R-:W-:Y:S05]  /*3fc0*/  BSYNC B1 ;  /* 0x0000000000017941 */ /* 0x000fea0003800000 */
.L_x_130:
[----:B--2--5:R-:W-:Y:S01]  /*3fd0*/  FMUL R13, R19, R154 ;  /* 0x0000009a130d7220 */ /* 0x024fe20000400000 */
[----:B------:R-:W-:Y:S01]  /*3fe0*/  ISETP.GT.AND P3, PT, R3, RZ, P0 ;  /* 0x000000ff0300720c */ /* 0x000fe20000764270 */
[----:B------:R-:W-:Y:S02]  /*3ff0*/  BSSY B1, `(.L_x_132) ;  /* 0x0000005000017945 */ /* 0x000fe40003800000 */
[----:B------:R-:W-:-:S05]  /*4000*/  FFMA R13, R72, R153, R13 ;  /* 0x00000099480d7223 */ /* 0x000fca000000000d */
[----:B------:R2:W-:Y:S05]  /*4010*/  @P2 STG.E desc[UR36][R4.64+0x180], R13 ;  /* 0x0001800d04002986 */ /* 0x0005ea000c101924 */
[----:B------:R-:W-:Y:S05]  /*4020*/  @!P3 BRA `(.L_x_133) ;  /* 0x000000000004b947 */ /* 0x000fea0003800000 */
[----:B------:R0:W5:Y:S02]  /*4030*/  LDG.E.LTC128B R19, desc[UR36][R6.64+0x184] ;  /* 0x0001842406137981 */ /* 0x000164000c1e1920 */
.L_x_133:
[----:B------:R-:W-:Y:S05]  /*4040*/  BSYNC B1 ;  /* 0x0000000000017941 */ /* 0x000fea0003800000 */
.L_x_132:
[----:B-----5:R-:W-:Y:S01]  /*4050*/  FMUL R2, R19, R154 ;  /* 0x0000009a13027220 */ /* 0x020fe20000400000 */
[----:B------:R-:W-:Y:S01]  /*4060*/  ISETP.GT.AND P2, PT, R3, 0x8, P1 ;  /* 0x000000080300780c */ /* 0x000fe20000f44270 */
[----:B------:R-:W-:Y:S02]  /*4070*/  BSSY B1, `(.L_x_134) ;  /* 0x0000005000017945 */ /* 0x000fe40003800000 */
[----:B------:R-:W-:-:S05]  /*4080*/  FFMA R73, R73, R153, R2 ;  /* 0x0000009949497223 */ /* 0x000fca0000000002 */
[----:B------:R0:W-:Y:S05]  /*4090*/  @P3 STG.E desc[UR36][R4.64+0x184], R73 ;  /* 0x0001844904003986 */ /* 0x0001ea000c101924 */
[----:B------:R-:W-:Y:S05]  /*40a0*/  @!P2 BRA `(.L_x_135) ;  /* 0x000000000004a947 */ /* 0x000fea0003800000 */
[----:B------:R0:W5:Y:S02]  /*40b0*/  LDG.E.LTC128B R19, desc[UR36][R8.64+0x180] ;  /* 0x0001802408137981 */ /* 0x000164000c1e1920 */
.L_x_135:
[----:B------:R-:W-:Y:S05]  /*40c0*/  BSYNC B1 ;  /* 0x0000000000017941 */ /* 0x000fea0003800000 */
.L_x_134:
        /* <DEDUP_REMOVED lines=8> */
.L_x_137:
[----:B------:R-:W-:Y:S05]  /*4150*/  BSYNC B1 ;  /* 0x0000000000017941 */ /* 0x000fea0003800000 */
.L_x_136:
        /* <DEDUP_REMOVED lines=8> */
.L_x_139:
[----:B------:R-:W-:Y:S05]  /*41e0*/  BSYNC B1 ;  /* 0x0000000000017941 */ /* 0x000fea0003800000 */
.L_x_138:
[----:B--2--5:R-:W-:Y:S01]  /*41f0*/  FMUL R13, R19, R154 ;  /* 0x0000009a130d7220 */ /* 0x024fe20000400000 */
[----:B------:R-:W-:Y:S01]  /*4200*/  ISETP.GT.AND P3, PT, R3, RZ, P0 ;  /* 0x000000ff0300720c */ /* 0x000fe20000764270 */
[----:B------:R-:W-:Y:S02]  /*4210*/  BSSY B1, `(.L_x_140) ;  /* 0x0000005000017945 */ /* 0x000fe40003800000 */
[----:B------:R-:W-:-:S05]  /*4220*/  FFMA R13, R76, R153, R13 ;  /* 0x000000994c0d7223 */ /* 0x000fca000000000d */
[----:B------:R2:W-:Y:S05]  /*4230*/  @P2 STG.E desc[UR36][R4.64+0x1a0], R13 ;  /* 0x0001a00d04002986 */ /* 0x0005ea000c101924 */
[----:B------:R-:W-:Y:S05]  /*4240*/  @!P3 BRA `(.L_x_141) ;  /* 0x000000000004b947 */ /* 0x000fea0003800000 */
[----:B------:R0:W5:Y:S02]  /*4250*/  LDG.E.LTC128B R19, desc[UR36][R6.64+0x1a4] ;  /* 0x0001a42406137981 */ /* 0x000164000c1e1920 */
.L_x_141:
[----:B------:R-:W-:Y:S05]  /*4260*/  BSYNC B1 ;  /* 0x0000000000017941 */ /* 0x000fea0003800000 */
.L_x_140:
[----:B-----5:R-:W-:Y:S01]  /*4270*/  FMUL R2, R19, R154 ;  /* 0x0000009a13027220 */ /* 0x020fe20000400000 */
[----:B------:R-:W-:Y:S01]  /*4280*/  ISETP.GT.AND P2, PT, R3, 0x8, P1 ;  /* 0x000000080300780c */ /* 0x000fe20000f44270 */
[----:B------:R-:W-:Y:S02]  /*4290*/  BSSY B1, `(.L_x_142) ;  /* 0x0000005000017945 */ /* 0x000fe40003800000 */
[----:B------:R-:W-:-:S05]  /*42a0*/  FFMA R77, R77, R153, R2 ;  /* 0x000000994d4d7223 */ /* 0x000fca0000000002 */
[----:B------:R0:W-:Y:S05]  /*42b0*/  @P3 STG.E desc[UR36][R4.64+0x1a4], R77 ;  /* 0x0001a44d04003986 */ /* 0x0001ea000c101924 */
[----:B------:R-:W-:Y:S05]  /*42c0*/  @!P2 BRA `(.L_x_143) ;  /* 0x000000000004a947 */ /* 0x000fea0003800000 */
[----:B------:R0:W5:Y:S02]  /*42d0*/  LDG.E.LTC128B R19, desc[UR36][R8.64+0x1a0] ;  /* 0x0001a02408137981 */ /* 0x000164000c1e1920 */
.L_x_143:
[----:B------:R-:W-:Y:S05]  /*42e0*/  BSYNC B1 ;  /* 0x0000000000017941 */ /* 0x000fea0003800000 */
.L_x_142:
        /* <DEDUP_REMOVED lines=8> */
.L_x_145:
[----:B------:R-:W-:Y:S05]  /*4370*/  BSYNC B1 ;  /* 0x0000000000017941 */ /* 0x000fea0003800000 */
.L_x_144:
        /* <DEDUP_REMOVED lines=8> */
.L_x_147:
[----:B------:R-:W-:Y:S05]  /*4400*/  BSYNC B1 ;  /* 0x0000000000017941 */ /* 0x000fea0003800000 */
.L_x_146:
[----:B--2--5:R-:W-:Y:S01]  /*4410*/  FMUL R13, R19, R154 ;  /* 0x0000009a130d7220 */ /* 0x024fe20000400000 */
[----:B------:R-:W-:Y:S01]  /*4420*/  ISETP.GT.AND P3, PT, R3, RZ, P0 ;  /* 0x000000ff0300720c */ /* 0x000fe20000764270 */
[----:B------:R-:W-:Y:S02]  /*4430*/  BSSY B1, `(.L_x_148) ;  /* 0x0000005000017945 */ /* 0x000fe40003800000 */
[----:B------:R-:W-:-:S05]  /*4440*/  FFMA R13, R80, R153, R13 ;  /* 0x00000099500d7223 */ /* 0x000fca000000000d */
[----:B------:R2:W-:Y:S05]  /*4450*/  @P2 STG.E desc[UR36][R4.64+0x1c0], R13 ;  /* 0x0001c00d04002986 */ /* 0x0005ea000c101924 */
[----:B------:R-:W-:Y:S05]  /*4460*/  @!P3 BRA `(.L_x_149) ;  /* 0x000000000004b947 */ /* 0x000fea0003800000 */
[----:B------:R0:W5:Y:S02]  /*4470*/  LDG.E.LTC128B R19, desc[UR36][R6.64+0x1c4] ;  /* 0x0001c42406137981 */ /* 0x000164000c1e1920 */
.L_x_149:
[----:B------:R-:W-:Y:S05]  /*4480*/  BSYNC B1 ;  /* 0x0000000000017941 */ /* 0x000fea0003800000 */
.L_x_148:
[----:B-----5:R-:W-:Y:S01]  /*4490*/  FMUL R2, R19, R154 ;  /* 0x0000009a13027220 */ /* 0x020fe20000400000 */
[----:B------:R-:W-:Y:S01]  /*44a0*/  ISETP.GT.AND P2, PT, R3, 0x8, P1 ;  /* 0x000000080300780c */ /* 0x000fe20000f44270 */
[----:B------:R-:W-:Y:S02]  /*44b0*/  BSSY B1, `(.L_x_150) ;  /* 0x0000005000017945 */ /* 0x000fe40003800000 */
[----:B------:R-:W-:-:S05]  /*44c0*/  FFMA R81, R81, R153, R2 ;  /* 0x0000009951517223 */ /* 0x000fca0000000002 */
[----:B------:R0:W-:Y:S05]  /*44d0*/  @P3 STG.E desc[UR36][R4.64+0x1c4], R81 ;  /* 0x0001c45104003986 */ /* 0x0001ea000c101924 */
[----:B------:R-:W-:Y:S05]  /*44e0*/  @!P2 BRA `(.L_x_151) ;  /* 0x000000000004a947 */ /* 0x000fea0003800000 */
[----:B------:R0:W5:Y:S02]  /*44f0*/  LDG.E.LTC128B R19, desc[UR36][R8.64+0x1c0] ;  /* 0x0001c02408137981 */ /* 0x000164000c1e1920 */
.L_x_151:
[----:B------:R-:W-:Y:S05]  /*4500*/  BSYNC B1 ;  /* 0x0000000000017941 */ /* 0x000fea0003800000 */
.L_x_150:
        /* <DEDUP_REMOVED lines=8> */
.L_x_153:
[----:B------:R-:W-:Y:S05]  /*4590*/  BSYNC B1 ;  /* 0x0000000000017941 */ /* 0x000fea0003800000 */
.L_x_152:
        /* <DEDUP_REMOVED lines=8> */
.L_x_155:
[----:B------:R-:W-:Y:S05]  /*4620*/  BSYNC B1 ;  /* 0x0000000000017941 */ /* 0x000fea0003800000 */
.L_x_154:
[----:B--2--5:R-:W-:Y:S01]  /*4630*/  FMUL R13, R19, R154 ;  /* 0x0000009a130d7220 */ /* 0x024fe20000400000 */
[----:B------:R-:W-:Y:S01]  /*4640*/  ISETP.GT.AND P3, PT, R3, RZ, P0 ;  /* 0x000000ff0300720c */ /* 0x000fe20000764270 */
[----:B------:R-:W-:Y:S02]  /*4650*/  BSSY B1, `(.L_x_156) ;  /* 0x0000005000017945 */ /* 0x000fe40003800000 */
[----:B------:R-:W-:-:S05]  /*4660*/  FFMA R13, R84, R153, R13 ;  /* 0x00000099540d7223 */ /* 0x000fca000000000d */
[----:B------:R2:W-:Y:S05]  /*4670*/  @P2 STG.E desc[UR36][R4.64+0x1e0], R13 ;  /* 0x0001e00d04002986 */ /* 0x0005ea000c101924 */
[----:B------:R-:W-:Y:S05]  /*4680*/  @!P3 BRA `(.L_x_157) ;  /* 0x000000000004b947 */ /* 0x000fea0003800000 */
[----:B------:R0:W5:Y:S02]  /*4690*/  LDG.E.LTC128B R19, desc[UR36][R6.64+0x1e4] ;  /* 0x0001e42406137981 */ /* 0x000164000c1e1920 */
.L_x_157:
[----:B------:R-:W-:Y:S05]  /*46a0*/  BSYNC B1 ;  /* 0x0000000000017941 */ /* 0x000fea0003800000 */
.L_x_156:
[----:B-----5:R-:W-:Y:S01]  /*46b0*/  FMUL R2, R19, R154 ;  /* 0x0000009a13027220 */ /* 0x020fe20000400000 */
[----:B------:R-:W-:Y:S01]  /*46c0*/  ISETP.GT.AND P2, PT, R3, 0x8, P1 ;  /* 0x000000080300780c */ /* 0x000fe20000f44270 */
[----:B------:R-:W-:Y:S02]  /*46d0*/  BSSY B1, `(.L_x_158) ;  /* 0x0000005000017945 */ /* 0x000fe40003800000 */
[----:B------:R-:W-:-:S05]  /*46e0*/  FFMA R85, R85, R153, R2 ;  /* 0x0000009955557223 */ /* 0x000fca0000000002 */
[----:B------:R0:W-:Y:S05]  /*46f0*/  @P3 STG.E desc[UR36][R4.64+0x1e4], R85 ;  /* 0x0001e45504003986 */ /* 0x0001ea000c101924 */
[----:B------:R-:W-:Y:S05]  /*4700*/  @!P2 BRA `(.L_x_159) ;  /* 0x000000000004a947 */ /* 0x000fea0003800000 */
[----:B------:R0:W5:Y:S02]  /*4710*/  LDG.E.LTC128B R19, desc[UR36][R8.64+0x1e0] ;  /* 0x0001e02408137981 */ /* 0x000164000c1e1920 */
.L_x_159:
[----:B------:R-:W-:Y:S05]  /*4720*/  BSYNC B1 ;  /* 0x0000000000017941 */ /* 0x000fea0003800000 */
.L_x_158:
        /* <DEDUP_REMOVED lines=8> */
.L_x_161:
[----:B------:R-:W-:Y:S05]  /*47b0*/  BSYNC B1 ;  /* 0x0000000000017941 */ /* 0x000fea0003800000 */
.L_x_160:
        /* <DEDUP_REMOVED lines=8> */
.L_x_163:
[----:B------:R-:W-:Y:S05]  /*4840*/  BSYNC B1 ;  /* 0x0000000000017941 */ /* 0x000fea0003800000 */
.L_x_162:
[----:B--2--5:R-:W-:Y:S01]  /*4850*/  FMUL R13, R19, R154 ;  /* 0x0000009a130d7220 */ /* 0x024fe20000400000 */
[----:B------:R-:W-:Y:S01]  /*4860*/  ISETP.GT.AND P3, PT, R3, RZ, P0 ;  /* 0x000000ff0300720c */ /* 0x000fe20000764270 */
[----:B------:R-:W-:Y:S02]  /*4870*/  BSSY B1, `(.L_x_164) ;  /* 0x0000005000017945 */ /* 0x000fe40003800000 */
[----:B------:R-:W-:-:S05]  /*4880*/  FFMA R13, R88, R153, R13 ;  /* 0x00000099580d7223 */ /* 0x000fca000000000d */
[----:B------:R2:W-:Y:S05]  /*4890*/  @P2 STG.E desc[UR36][R4.64+0x200], R13 ;  /* 0x0002000d04002986 */ /* 0x0005ea000c101924 */
[----:B------:R-:W-:Y:S05]  /*48a0*/  @!P3 BRA `(.L_x_165) ;  /* 0x000000000004b947 */ /* 0x000fea0003800000 */
[----:B------:R0:W5:Y:S02]  /*48b0*/  LDG.E.LTC128B R19, desc[UR36][R6.64+0x204] ;  /* 0x0002042406137981 */ /* 0x000164000c1e1920 */
.L_x_165:
[----:B------:R-:W-:Y:S05]  /*48c0*/  BSYNC B1 ;  /* 0x0000000000017941 */ /* 0x000fea0003800000 */
.L_x_164:
[----:B-----5:R-:W-:Y:S01]  /*48d0*/  FMUL R2, R19, R154 ;  /* 0x0000009a13027220 */ /* 0x020fe20000400000 */
[----:B------:R-:W-:Y:S01]  /*48e0*/  ISETP.GT.AND P2, PT, R3, 0x8, P1 ;  /* 0x000000080300780c */ /* 0x000fe20000f44270 */
[----:B------:R-:W-:Y:S02]  /*48f0*/  BSSY B1, `(.L_x_166) ;  /* 0x0000005000017945 */ /* 0x000fe40003800000 */
[----:B------:R-:W-:-:S05]  /*4900*/  FFMA R89, R89, R153, R2 ;  /* 0x0000009959597223 */ /* 0x000fca0000000002 */
[----:B------:R0:W-:Y:S05]  /*4910*/  @P3 STG.E desc[UR36][R4.64+0x204], R89 ;  /* 0x0002045904003986 */ /* 0x0001ea000c101924 */
[----:B------:R-:W-:Y:S05]  /*4920*/  @!P2 BRA `(.L_x_167) ;  /* 0x000000000004a947 */ /* 0x000fea0003800000 */
[----:B------:R0:W5:Y:S02]  /*4930*/  LDG.E.LTC128B R19, desc[UR36][R8.64+0x200] ;  /* 0x0002002408137981 */ /* 0x000164000c1e1920 */
.L_x_167:
[----:B------:R-:W-:Y:S05]  /*4940*/  BSYNC B1 ;  /* 0x0000000000017941 */ /* 0x000fea0003800000 */
.L_x_166:
        /* <DEDUP_REMOVED lines=8> */
.L_x_169:
[----:B------:R-:W-:Y:S05]  /*49d0*/  BSYNC B1 ;  /* 0x0000000000017941 */ /* 0x000fea0003800000 */
.L_x_168:
        /* <DEDUP_REMOVED lines=8> */
.L_x_171:
[----:B------:R-:W-:Y:S05]  /*4a60*/  BSYNC B1 ;  /* 0x0000000000017941 */ /* 0x000fea0003800000 */
.L_x_170:
[----:B--2--5:R-:W-:Y:S01]  /*4a70*/  FMUL R13, R19, R154 ;  /* 0x0000009a130d7220 */ /* 0x024fe20000400000 */
[----:B------:R-:W-:Y:S01]  /*4a80*/  ISETP.GT.AND P3, PT, R3, RZ, P0 ;  /* 0x000000ff0300720c */ /* 0x000fe20000764270 */
[----:B------:R-:W-:Y:S02]  /*4a90*/  BSSY B1, `(.L_x_172) ;  /* 0x0000005000017945 */ /* 0x000fe40003800000 */
[----:B------:R-:W-:-:S05]  /*4aa0*/  FFMA R13, R92, R153, R13 ;  /* 0x000000995c0d7223 */ /* 0x000fca000000000d */
[----:B------:R2:W-:Y:S05]  /*4ab0*/  @P2 STG.E desc[UR36][R4.64+0x220], R13 ;  /* 0x0002200d04002986 */ /* 0x0005ea000c101924 */
[----:B------:R-:W-:Y:S05]  /*4ac0*/  @!P3 BRA `(.L_x_173) ;  /* 0x000000000004b947 */ /* 0x000fea0003800000 */
[----:B------:R0:W5:Y:S02]  /*4ad0*/  LDG.E.LTC128B R19, desc[UR36][R6.64+0x224] ;  /* 0x0002242406137981 */ /* 0x000164000c1e1920 */
.L_x_173:
[----:B------:R-:W-:Y:S05]  /*4ae0*/  BSYNC B1 ;  /* 0x0000000000017941 */ /* 0x000fea0003800000 */
.L_x_172:
[----:B-----5:R-:W-:Y:S01]  /*4af0*/  FMUL R2, R19, R154 ;  /* 0x0000009a13027220 */ /* 0x020fe20000400000 */
[----:B------:R-:W-:Y:S01]  /*4b00*/  ISETP.GT.AND P2, PT, R3, 0x8, P1 ;  /* 0x000000080300780c */ /* 0x000fe20000f44270 */
[----:B------:R-:W-:Y:S02]  /*4b10*/  BSSY B1, `(.L_x_174) ;  /* 0x0000005000017945 */ /* 0x000fe40003800000 */
[----:B------:R-:W-:-:S05]  /*4b20*/  FFMA R93, R93, R153, R2 ;  /* 0x000000995d5d7223 */ /* 0x000fca0000000002 */
[----:B------:R0:W-:Y:S05]  /*4b30*/  @P3 STG.E desc[UR36][R4.64+0x224], R93 ;  /* 0x0002245d04003986 */ /* 0x0001ea000c101924 */
[----:B------:R-:W-:Y:S05]  /*4b40*/  @!P2 BRA `(.L_x_175) ;  /* 0x000000000004a947 */ /* 0x000fea0003800000 */
[----:B------:R0:W5:Y:S02]  /*4b50*/  LDG.E.LTC128B R19, desc[UR36][R8.64+0x220] ;  /* 0x0002202408137981 */ /* 0x000164000c1e1920 */
.L_x_175:
[----:B------:R-:W-:Y:S05]  /*4b60*/  BSYNC B1 ;  /* 0x0000000000017941 */ /* 0x000fea0003800000 */
.L_x_174:
        /* <DEDUP_REMOVED lines=8> */
.L_x_177:
[----:B------:R-:W-:Y:S05]  /*4bf0*/  BSYNC B1 ;  /* 0x0000000000017941 */ /* 0x000fea0003800000 */
.L_x_176:
        /* <DEDUP_REMOVED lines=8> */
.L_x_179:
[----:B------:R-:W-:Y:S05]  /*4c80*/  BSYNC B1 ;  /* 0x0000000000017941 */ /* 0x000fea0003800000 */
.L_x_178:
[----:B--2--5:R-:W-:Y:S01]  /*4c90*/  FMUL R13, R19, R154 ;  /* 0x0000009a130d7220 */ /* 0x024fe20000400000 */
[----:B------:R-:W-:Y:S01]  /*4ca0*/  ISETP.GT.AND P3, PT, R3, RZ, P0 ;  /* 0x000000ff0300720c */ /* 0x000fe20000764270 */
[----:B------:R-:W-:Y:S02]  /*4cb0*/  BSSY B1, `(.L_x_180) ;  /* 0x0000005000017945 */ /* 0x000fe40003800000 */
[----:B------:R-:W-:-:S05]  /*4cc0*/  FFMA R13, R96, R153, R13 ;  /* 0x00000099600d7223 */ /* 0x000fca000000000d */
[----:B------:R2:W-:Y:S05]  /*4cd0*/  @P2 STG.E desc[UR36][R4.64+0x240], R13 ;  /* 0x0002400d04002986 */ /* 0x0005ea000c101924 */
[----:B------:R-:W-:Y:S05]  /*4ce0*/  @!P3 BRA `(.L_x_181) ;  /* 0x000000000004b947 */ /* 0x000fea0003800000 */
[----:B------:R0:W5:Y:S02]  /*4cf0*/  LDG.E.LTC128B R19, desc[UR36][R6.64+0x244] ;  /* 0x0002442406137981 */ /* 0x000164000c1e1920 */
.L_x_181:
[----:B------:R-:W-:Y:S05]  /*4d00*/  BSYNC B1 ;  /* 0x0000000000017941 */ /* 0x000fea0003800000 */
.L_x_180:
[----:B-----5:R-:W-:Y:S01]  /*4d10*/  FMUL R2, R19, R154 ;  /* 0x0000009a13027220 */ /* 0x020fe20000400000 */
[----:B------:R-:W-:Y:S01]  /*4d20*/  ISETP.GT.AND P2, PT, R3, 0x8, P1 ;  /* 0x000000080300780c */ /* 0x000fe20000f44270 */
[----:B------:R-:W-:Y:S02]  /*4d30*/  BSSY B1, `(.L_x_182) ;  /* 0x0000005000017945 */ /* 0x000fe40003800000 */
[----:B------:R-:W-:-:S05]  /*4d40*/  FFMA R97, R97, R153, R2 ;  /* 0x0000009961617223 */ /* 0x000fca0000000002 */
[----:B------:R0:W-:Y:S05]  /*4d50*/  @P3 STG.E desc[UR36][R4.64+0x244], R97 ;  /* 0x0002446104003986 */ /* 0x0001ea000c101924 */
[----:B------:R-:W-:Y:S05]  /*4d60*/  @!P2 BRA `(.L_x_183) ;  /* 0x000000000004a947 */ /* 0x000fea0003800000 */
[----:B------:R0:W5:Y:S02]  /*4d70*/  LDG.E.LTC128B R19, desc[UR36][R8.64+0x240] ;  /* 0x0002402408137981 */ /* 0x000164000c1e1920 */
.L_x_183:
[----:B------:R-:W-:Y:S05]  /*4d80*/  BSYNC B1 ;  /* 0x0000000000017941 */ /* 0x000fea0003800000 */
.L_x_182:
        /* <DEDUP_REMOVED lines=8> */
.L_x_185:
[----:B------:R-:W-:Y:S05]  /*4e10*/  BSYNC B1 ;  /* 0x0000000000017941 */ /* 0x000fea0003800000 */
.L_x_184:
        /* <DEDUP_REMOVED lines=8> */
.L_x_187:
[----:B------:R-:W-:Y:S05]  /*4ea0*/  BSYNC B1 ;  /* 0x0000000000017941 */ /* 0x000fea0003800000 */
.L_x_186:
[----:B--2--5:R-:W-:Y:S01]  /*4eb0*/  FMUL R13, R19, R154 ;  /* 0x0000009a130d7220 */ /* 0x024fe20000400000 */
[----:B------:R-:W-:Y:S01]  /*4ec0*/  ISETP.GT.AND P3, PT, R3, RZ, P0 ;  /* 0x000000ff0300720c */ /* 0x000fe20000764270 */
[----:B------:R-:W-:Y:S02]  /*4ed0*/  BSSY B1, `(.L_x_188) ;  /* 0x0000005000017945 */ /* 0x000fe40003800000 */
[----:B------:R-:W-:-:S05]  /*4ee0*/  FFMA R13, R100, R153, R13 ;  /* 0x00000099640d7223 */ /* 0x000fca000000000d */
[----:B------:R2:W-:Y:S05]  /*4ef0*/  @P2 STG.E desc[UR36][R4.64+0x260], R13 ;  /* 0x0002600d04002986 */ /* 0x0005ea000c101924 */
[----:B------:R-:W-:Y:S05]  /*4f00*/  @!P3 BRA `(.L_x_189) ;  /* 0x000000000004b947 */ /* 0x000fea0003800000 */
[----:B------:R0:W5:Y:S02]  /*4f10*/  LDG.E.LTC128B R19, desc[UR36][R6.64+0x264] ;  /* 0x0002642406137981 */ /* 0x000164000c1e1920 */
.L_x_189:
[----:B------:R-:W-:Y:S05]  /*4f20*/  BSYNC B1 ;  /* 0x0000000000017941 */ /* 0x000fea0003800000 */
.L_x_188:
[----:B-----5:R-:W-:Y:S01]  /*4f30*/  FMUL R2, R19, R154 ;  /* 0x0000009a13027220 */ /* 0x020fe20000400000 */
[----:B------:R-:W-:Y:S01]  /*4f40*/  ISETP.GT.AND P2, PT, R3, 0x8, P1 ;  /* 0x000000080300780c */ /* 0x000fe20000f44270 */
[----:B------:R-:W-:Y:S02]  /*4f50*/  BSSY B1, `(.L_x_190) ;  /* 0x0000005000017945 */ /* 0x000fe40003800000 */
[----:B------:R-:W-:-:S05]  /*4f60*/  FFMA R101, R101, R153, R2 ;  /* 0x0000009965657223 */ /* 0x000fca0000000002 */
[----:B------:R0:W-:Y:S05]  /*4f70*/  @P3 STG.E desc[UR36][R4.64+0x264], R101 ;  /* 0x0002646504003986 */ /* 0x0001ea000c101924 */
[----:B------:R-:W-:Y:S05]  /*4f80*/  @!P2 BRA `(.L_x_191) ;  /* 0x000000000004a947 */ /* 0x000fea0003800000 */
[----:B------:R0:W5:Y:S02]  /*4f90*/  LDG.E.LTC128B R19, desc[UR36][R8.64+0x260] ;  /* 0x0002602408137981 */ /* 0x000164000c1e1920 */
.L_x_191:
[----:B------:R-:W-:Y:S05]  /*4fa0*/  BSYNC B1 ;  /* 0x0000000000017941 */ /* 0x000fea0003800000 */
.L_x_190:
        /* <DEDUP_REMOVED lines=8> */
.L_x_193:
[----:B------:R-:W-:Y:S05]  /*5030*/  BSYNC B1 ;  /* 0x0000000000017941 */ /* 0x000fea0003800000 */
.L_x_192:
        /* <DEDUP_REMOVED lines=8> */
.L_x_195:
[----:B------:R-:W-:Y:S05]  /*50c0*/  BSYNC B1 ;  /* 0x0000000000017941 */ /* 0x000fea0003800000 */
.L_x_194:
[----:B--2--5:R-:W-:Y:S01]  /*50d0*/  FMUL R13, R19, R154 ;  /* 0x0000009a130d7220 */ /* 0x024fe20000400000 */
[----:B------:R-:W-:Y:S01]  /*50e0*/  ISETP.GT.AND P3, PT, R3, RZ, P0 ;  /* 0x000000ff0300720c */ /* 0x000fe20000764270 */
[----:B------:R-:W-:Y:S02]  /*50f0*/  BSSY B1, `(.L_x_196) ;  /* 0x0000005000017945 */ /* 0x000fe40003800000 */
[----:B------:R-:W-:-:S05]  /*5100*/  FFMA R13, R104, R153, R13 ;  /* 0x00000099680d7223 */ /* 0x000fca000000000d */
[----:B------:R2:W-:Y:S05]  /*5110*/  @P2 STG.E desc[UR36][R4.64+0x280], R13 ;  /* 0x0002800d04002986 */ /* 0x0005ea000c101924 */
[----:B------:R-:W-:Y:S05]  /*5120*/  @!P3 BRA `(.L_x_197) ;  /* 0x000000000004b947 */ /* 0x000fea0003800000 */
[----:B------:R0:W5:Y:S02]  /*5130*/  LDG.E.LTC128B R19, desc[UR36][R6.64+0x284] ;  /* 0x0002842406137981 */ /* 0x000164000c1e1920 */
.L_x_197:
[----:B------:R-:W-:Y:S05]  /*5140*/  BSYNC B1 ;  /* 0x0000000000017941 */ /* 0x000fea0003800000 */
.L_x_196:
[----:B-----5:R-:W-:Y:S01]  /*5150*/  FMUL R2, R19, R154 ;  /* 0x0000009a13027220 */ /* 0x020fe20000400000 */
[----:B------:R-:W-:Y:S01]  /*5160*/  ISETP.GT.AND P2, PT, R3, 0x8, P1 ;  /* 0x000000080300780c */ /* 0x000fe20000f44270 */
[----:B------:R-:W-:Y:S02]  /*5170*/  BSSY B1, `(.L_x_198) ;  /* 0x0000005000017945 */ /* 0x000fe40003800000 */
[----:B------:R-:W-:-:S05]  /*5180*/  FFMA R105, R105, R153, R2 ;  /* 0x0000009969697223 */ /* 0x000fca0000000002 */
[----:B------:R0:W-:Y:S05]  /*5190*/  @P3 STG.E desc[UR36][R4.64+0x284], R105 ;  /* 0x0002846904003986 */ /* 0x0001ea000c101924 */
[----:B------:R-:W-:Y:S05]  /*51a0*/  @!P2 BRA `(.L_x_199) ;  /* 0x000000000004a947 */ /* 0x000fea0003800000 */
[----:B------:R0:W5:Y:S02]  /*51b0*/  LDG.E.LTC128B R19, desc[UR36][R8.64+0x280] ;  /* 0x0002802408137981 */ /* 0x000164000c1e1920 */
.L_x_199:
[----:B------:R-:W-:Y:S05]  /*51c0*/  BSYNC B1 ;  /* 0x0000000000017941 */ /* 0x000fea0003800000 */
.L_x_198:
        /* <DEDUP_REMOVED lines=8> */
.L_x_201:
[----:B------:R-:W-:Y:S05]  /*5250*/  BSYNC B1 ;  /* 0x0000000000017941 */ /* 0x000fea0003800000 */
.L_x_200:
        /* <DEDUP_REMOVED lines=8> */
.L_x_203:
[----:B------:R-:W-:Y:S05]  /*52e0*/  BSYNC B1 ;  /* 0x0000000000017941 */ /* 0x000fea0003800000 */
.L_x_202:
[----:B--2--5:R-:W-:Y:S01]  /*52f0*/  FMUL R13, R19, R154 ;  /* 0x0000009a130d7220 */ /* 0x024fe20000400000 */
[----:B------:R-:W-:Y:S01]  /*5300*/  ISETP.GT.AND P3, PT, R3, RZ, P0 ;  /* 0x000000ff0300720c */ /* 0x000fe20000764270 */
[----:B------:R-:W-:Y:S02]  /*5310*/  BSSY B1, `(.L_x_204) ;  /* 0x0000005000017945 */ /* 0x000fe40003800000 */
[----:B------:R-:W-:-:S05]  /*5320*/  FFMA R13, R108, R153, R13 ;  /* 0x000000996c0d7223 */ /* 0x000fca000000000d */
[----:B------:R2:W-:Y:S05]  /*5330*/  @P2 STG.E desc[UR36][R4.64+0x2a0], R13 ;  /* 0x0002a00d04002986 */ /* 0x0005ea000c101924 */
[----:B------:R-:W-:Y:S05]  /*5340*/  @!P3 BRA `(.L_x_205) ;  /* 0x000000000004b947 */ /* 0x000fea0003800000 */
[----:B------:R0:W5:Y:S02]  /*5350*/  LDG.E.LTC128B R19, desc[UR36][R6.64+0x2a4] ;  /* 0x0002a42406137981 */ /* 0x000164000c1e1920 */
.L_x_205:
[----:B------:R-:W-:Y:S05]  /*5360*/  BSYNC B1 ;  /* 0x0000000000017941 */ /* 0x000fea0003800000 */
.L_x_204:
[----:B-----5:R-:W-:Y:S01]  /*5370*/  FMUL R2, R19, R154 ;  /* 0x0000009a13027220 */ /* 0x020fe20000400000 */
[----:B------:R-:W-:Y:S01]  /*5380*/  ISETP.GT.AND P2, PT, R3, 0x8, P1 ;  /* 0x000000080300780c */ /* 0x000fe20000f44270 */
[----:B------:R-:W-:Y:S02]  /*5390*/  BSSY B1, `(.L_x_206) ;  /* 0x0000005000017945 */ /* 0x000fe40003800000 */
[----:B------:R-:W-:-:S05]  /*53a0*/  FFMA R109, R109, R153, R2 ;  /* 0x000000996d6d7223 */ /* 0x000fca0000000002 */
[----:B------:R0:W-:Y:S05]  /*53b0*/  @P3 STG.E desc[UR36][R4.64+0x2a4], R109 ;  /* 0x0002a46d04003986 */ /* 0x0001ea000c101924 */
[----:B------:R-:W-:Y:S05]  /*53c0*/  @!P2 BRA `(.L_x_207) ;  /* 0x000000000004a947 */ /* 0x000fea0003800000 */
[----:B------:R0:W5:Y:S02]  /*53d0*/  LDG.E.LTC128B R19, desc[UR36][R8.64+0x2a0] ;  /* 0x0002a02408137981 */ /* 0x000164000c1e1920 */
.L_x_207:
[----:B------:R-:W-:Y:S05]  /*53e0*/  BSYNC B1 ;  /* 0x0000000000017941 */ /* 0x000fea0003800000 */
.L_x_206:
        /* <DEDUP_REMOVED lines=8> */
.L_x_209:
[----:B------:R-:W-:Y:S05]  /*5470*/  BSYNC B1 ;  /* 0x0000000000017941 */ /* 0x000fea0003800000 */
.L_x_208:
        /* <DEDUP_REMOVED lines=8> */
.L_x_211:
[----:B------:R-:W-:Y:S05]  /*5500*/  BSYNC B1 ;  /* 0x0000000000017941 */ /* 0x000fea0003800000 */
.L_x_210:
[----:B--2--5:R-:W-:Y:S01]  /*5510*/  FMUL R13, R19, R154 ;  /* 0x0000009a130d7220 */ /* 0x024fe20000400000 */
[----:B------:R-:W-:Y:S01]  /*5520*/  ISETP.GT.AND P3, PT, R3, RZ, P0 ;  /* 0x000000ff0300720c */ /* 0x000fe20000764270 */
[----:B------:R-:W-:Y:S02]  /*5530*/  BSSY B1, `(.L_x_212) ;  /* 0x0000005000017945 */ /* 0x000fe40003800000 */
[----:B------:R-:W-:-:S05]  /*5540*/  FFMA R13, R112, R153, R13 ;  /* 0x00000099700d7223 */ /* 0x000fca000000000d */
[----:B------:R2:W-:Y:S05]  /*5550*/  @P2 STG.E desc[UR36][R4.64+0x2c0], R13 ;  /* 0x0002c00d04002986 */ /* 0x0005ea000c101924 */
[----:B------:R-:W-:Y:S05]  /*5560*/  @!P3 BRA `(.L_x_213) ;  /* 0x000000000004b947 */ /* 0x000fea0003800000 */
[----:B------:R0:W5:Y:S02]  /*5570*/  LDG.E.LTC128B R19, desc[UR36][R6.64+0x2c4] ;  /* 0x0002c42406137981 */ /* 0x000164000c1e1920 */
.L_x_213:
[----:B------:R-:W-:Y:S05]  /*5580*/  BSYNC B1 ;  /* 0x0000000000017941 */ /* 0x000fea0003800000 */
.L_x_212:
[----:B-----5:R-:W-:Y:S01]  /*5590*/  FMUL R2, R19, R154 ;  /* 0x0000009a13027220 */ /* 0x020fe20000400000 */
[----:B------:R-:W-:Y:S01]  /*55a0*/  ISETP.GT.AND P2, PT, R3, 0x8, P1 ;  /* 0x000000080300780c */ /* 0x000fe20000f44270 */
[----:B------:R-:W-:Y:S02]  /*55b0*/  BSSY B1, `(.L_x_214) ;  /* 0x0000005000017945 */ /* 0x000fe40003800000 */
[----:B------:R-:W-:-:S05]  /*55c0*/  FFMA R113, R113, R153, R2 ;  /* 0x0000009971717223 */ /* 0x000fca0000000002 */
[----:B------:R0:W-:Y:S05]  /*55d0*/  @P3 STG.E desc[UR36][R4.64+0x2c4], R113 ;  /* 0x0002c47104003986 */ /* 0x0001ea000c101924 */
[----:B------:R-:W-:Y:S05]  /*55e0*/  @!P2 BRA `(.L_x_215) ;  /* 0x000000000004a947 */ /* 0x000fea0003800000 */
[----:B------:R0:W5:Y:S02]  /*55f0*/  LDG.E.LTC128B R19, desc[UR36][R8.64+0x2c0] ;  /* 0x0002c02408137981 */ /* 0x000164000c1e1920 */
.L_x_215:
[----:B------:R-:W-:Y:S05]  /*5600*/  BSYNC B1 ;  /* 0x0000000000017941 */ /* 0x000fea0003800000 */
.L_x_214:
        /* <DEDUP_REMOVED lines=8> */
.L_x_217:
[----:B------:R-:W-:Y:S05]  /*5690*/  BSYNC B1 ;  /* 0x0000000000017941 */ /* 0x000fea0003800000 */
.L_x_216:
        /* <DEDUP_REMOVED lines=8> */
.L_x_219:
[----:B------:R-:W-:Y:S05]  /*5720*/  BSYNC B1 ;  /* 0x0000000000017941 */ /* 0x000fea0003800000 */
.L_x_218:
[----:B--2--5:R-:W-:Y:S01]  /*5730*/  FMUL R13, R19, R154 ;  /* 0x0000009a130d7220 */ /* 0x024fe20000400000 */
[----:B------:R-:W-:Y:S01]  /*5740*/  ISETP.GT.AND P3, PT, R3, RZ, P0 ;  /* 0x000000ff0300720c */ /* 0x000fe20000764270 */
[----:B------:R-:W-:Y:S02]  /*5750*/  BSSY B1, `(.L_x_220) ;  /* 0x0000005000017945 */ /* 0x000fe40003800000 */
[----:B------:R-:W-:-:S05]  /*5760*/  FFMA R13, R116, R153, R13 ;  /* 0x00000099740d7223 */ /* 0x000fca000000000d */
[----:B------:R2:W-:Y:S05]  /*5770*/  @P2 STG.E desc[UR36][R4.64+0x2e0], R13 ;  /* 0x0002e00d04002986 */ /* 0x0005ea000c101924 */
[----:B------:R-:W-:Y:S05]  /*5780*/  @!P3 BRA `(.L_x_221) ;  /* 0x000000000004b947 */ /* 0x000fea0003800000 */
[----:B------:R0:W5:Y:S02]  /*5790*/  LDG.E.LTC128B R19, desc[UR36][R6.64+0x2e4] ;  /* 0x0002e42406137981 */ /* 0x000164000c1e1920 */
.L_x_221:
[----:B------:R-:W-:Y:S05]  /*57a0*/  BSYNC B1 ;  /* 0x0000000000017941 */ /* 0x000fea0003800000 */
.L_x_220:
[----:B-----5:R-:W-:Y:S01]  /*57b0*/  FMUL R2, R19, R154 ;  /* 0x0000009a13027220 */ /* 0x020fe20000400000 */
[----:B------:R-:W-:Y:S01]  /*57c0*/  ISETP.GT.AND P2, PT, R3, 0x8, P1 ;  /* 0x000000080300780c */ /* 0x000fe20000f44270 */
[----:B------:R-:W-:Y:S02]  /*57d0*/  BSSY B1, `(.L_x_222) ;  /* 0x0000005000017945 */ /* 0x000fe40003800000 */
[----:B------:R-:W-:-:S05]  /*57e0*/  FFMA R117, R117, R153, R2 ;  /* 0x0000009975757223 */ /* 0x000fca0000000002 */
[----:B------:R0:W-:Y:S05]  /*57f0*/  @P3 STG.E desc[UR36][R4.64+0x2e4], R117 ;  /* 0x0002e47504003986 */ /* 0x0001ea000c101924 */
[----:B------:R-:W-:Y:S05]  /*5800*/  @!P2 BRA `(.L_x_223) ;  /* 0x000000000004a947 */ /* 0x000fea0003800000 */
[----:B------:R0:W5:Y:S02]  /*5810*/  LDG.E.LTC128B R19, desc[UR36][R8.64+0x2e0] ;  /* 0x0002e02408137981 */ /* 0x000164000c1e1920 */
.L_x_223:
[----:B------:R-:W-:Y:S05]  /*5820*/  BSYNC B1 ;  /* 0x0000000000017941 */ /* 0x000fea0003800000 */
.L_x_222:
        /* <DEDUP_REMOVED lines=8> */
.L_x_225:
[----:B------:R-:W-:Y:S05]  /*58b0*/  BSYNC B1 ;  /* 0x0000000000017941 */ /* 0x000fea0003800000 */
.L_x_224:
        /* <DEDUP_REMOVED lines=8> */
.L_x_227:
[----:B------:R-:W-:Y:S05]  /*5940*/  BSYNC B1 ;  /* 0x0000000000017941 */ /* 0x000fea0003800000 */
.L_x_226:
[----:B--2--5:R-:W-:Y:S01]  /*5950*/  FMUL R13, R19, R154 ;  /* 0x0000009a130d7220 */ /* 0x024fe20000400000 */
[----:B------:R-:W-:Y:S01]  /*5960*/  ISETP.GT.AND P3, PT, R3, RZ, P0 ;  /* 0x000000ff0300720c */ /* 0x000fe20000764270 */
[----:B------:R-:W-:Y:S02]  /*5970*/  BSSY B1, `(.L_x_228) ;  /* 0x0000005000017945 */ /* 0x000fe40003800000 */
[----:B------:R-:W-:-:S05]  /*5980*/  FFMA R13, R120, R153, R13 ;  /* 0x00000099780d7223 */ /* 0x000fca000000000d */
[----:B------:R2:W-:Y:S05]  /*5990*/  @P2 STG.E desc[UR36][R4.64+0x300], R13 ;  /* 0x0003000d04002986 */ /* 0x0005ea000c101924 */
[----:B------:R-:W-:Y:S05]  /*59a0*/  @!P3 BRA `(.L_x_229) ;  /* 0x000000000004b947 */ /* 0x000fea0003800000 */
[----:B------:R0:W5:Y:S02]  /*59b0*/  LDG.E.LTC128B R19, desc[UR36][R6.64+0x304] ;  /* 0x0003042406137981 */ /* 0x000164000c1e1920 */
.L_x_229:
[----:B------:R-:W-:Y:S05]  /*59c0*/  BSYNC B1 ;  /* 0x0000000000017941 */ /* 0x000fea0003800000 */
.L_x_228:
[----:B-----5:R-:W-:Y:S01]  /*59d0*/  FMUL R2, R19, R154 ;  /* 0x0000009a13027220 */ /* 0x020fe20000400000 */
[----:B------:R-:W-:Y:S01]  /*59e0*/  ISETP.GT.AND P2, PT, R3, 0x8, P1 ;  /* 0x000000080300780c */ /* 0x000fe20000f44270 */
[----:B------:R-:W-:Y:S02]  /*59f0*/  BSSY B1, `(.L_x_230) ;  /* 0x0000005000017945 */ /* 0x000fe40003800000 */
[----:B------:R-:W-:-:S05]  /*5a00*/  FFMA R121, R121, R153, R2 ;  /* 0x0000009979797223 */ /* 0x000fca0000000002 */
[----:B------:R0:W-:Y:S05]  /*5a10*/  @P3 STG.E desc[UR36][R4.64+0x304], R121 ;  /* 0x0003047904003986 */ /* 0x0001ea000c101924 */
[----:B------:R-:W-:Y:S05]  /*5a20*/  @!P2 BRA `(.L_x_231) ;  /* 0x000000000004a947 */ /* 0x000fea0003800000 */
[----:B------:R0:W5:Y:S02]  /*5a30*/  LDG.E.LTC128B R19, desc[UR36][R8.64+0x300] ;  /* 0x0003002408137981 */ /* 0x000164000c1e1920 */
.L_x_231:
[----:B------:R-:W-:Y:S05]  /*5a40*/  BSYNC B1 ;  /* 0x0000000000017941 */ /* 0x000fea0003800000 */
.L_x_230:
        /* <DEDUP_REMOVED lines=8> */
.L_x_233:
[----:B------:R-:W-:Y:S05]  /*5ad0*/  BSYNC B1 ;  /* 0x0000000000017941 */ /* 0x000fea0003800000 */
.L_x_232:
        /* <DEDUP_REMOVED lines=8> */
.L_x_235:
[----:B------:R-:W-:Y:S05]  /*5b60*/  BSYNC B1 ;  /* 0x0000000000017941 */ /* 0x000fea0003800000 */
.L_x_234:
[----:B--2--5:R-:W-:Y:S01]  /*5b70*/  FMUL R13, R19, R154 ;  /* 0x0000009a130d7220 */ /* 0x024fe20000400000 */
[----:B------:R-:W-:Y:S01]  /*5b80*/  ISETP.GT.AND P3, PT, R3, RZ, P0 ;  /* 0x000000ff0300720c */ /* 0x000fe20000764270 */
[----:B------:R-:W-:Y:S02]  /*5b90*/  BSSY B1, `(.L_x_236) ;  /* 0x0000005000017945 */ /* 0x000fe40003800000 */
[----:B------:R-:W-:-:S05]  /*5ba0*/  FFMA R13, R124, R153, R13 ;  /* 0x000000997c0d7223 */ /* 0x000fca000000000d */
[----:B------:R2:W-:Y:S05]  /*5bb0*/  @P2 STG.E desc[UR36][R4.64+0x320], R13 ;  /* 0x0003200d04002986 */ /* 0x0005ea000c101924 */
[----:B------:R-:W-:Y:S05]  /*5bc0*/  @!P3 BRA `(.L_x_237) ;  /* 0x000000000004b947 */ /* 0x000fea0003800000 */
[----:B------:R0:W5:Y:S02]  /*5bd0*/  LDG.E.LTC128B R19, desc[UR36][R6.64+0x324] ;  /* 0x0003242406137981 */ /* 0x000164000c1e1920 */
.L_x_237:
[----:B------:R-:W-:Y:S05]  /*5be0*/  BSYNC B1 ;  /* 0x0000000000017941 */ /* 0x000fea0003800000 */
.L_x_236:
[----:B-----5:R-:W-:Y:S01]  /*5bf0*/  FMUL R2, R19, R154 ;  /* 0x0000009a13027220 */ /* 0x020fe20000400000 */
[----:B------:R-:W-:Y:S01]  /*5c00*/  ISETP.GT.AND P2, PT, R3, 0x8, P1 ;  /* 0x000000080300780c */ /* 0x000fe20000f44270 */
[----:B------:R-:W-:Y:S02]  /*5c10*/  BSSY B1, `(.L_x_238) ;  /* 0x0000005000017945 */ /* 0x000fe40003800000 */
[----:B------:R-:W-:-:S05]  /*5c20*/  FFMA R125, R125, R153, R2 ;  /* 0x000000997d7d7223 */ /* 0x000fca0000000002 */
[----:B------:R0:W-:Y:S05]  /*5c30*/  @P3 STG.E desc[UR36][R4.64+0x324], R125 ;  /* 0x0003247d04003986 */ /* 0x0001ea000c101924 */
[----:B------:R-:W-:Y:S05]  /*5c40*/  @!P2 BRA `(.L_x_239) ;  /* 0x000000000004a947 */ /* 0x000fea0003800000 */
[----:B------:R0:W5:Y:S02]  /*5c50*/  LDG.E.LTC128B R19, desc[UR36][R8.64+0x320] ;  /* 0x0003202408137981 */ /* 0x000164000c1e1920 */
.L_x_239:
[----:B------:R-:W-:Y:S05]  /*5c60*/  BSYNC B1 ;  /* 0x0000000000017941 */ /* 0x000fea0003800000 */
.L_x_238:
        /* <DEDUP_REMOVED lines=8> */
.L_x_241:
[----:B------:R-:W-:Y:S05]  /*5cf0*/  BSYNC B1 ;  /* 0x0000000000017941 */ /* 0x000fea0003800000 */
.L_x_240:
        /* <DEDUP_REMOVED lines=8> */
.L_x_243:
[----:B------:R-:W-:Y:S05]  /*5d80*/  BSYNC B1 ;  /* 0x0000000000017941 */ /* 0x000fea0003800000 */
.L_x_242:
[----:B--2--5:R-:W-:Y:S01]  /*5d90*/  FMUL R13, R19, R154 ;  /* 0x0000009a130d7220 */ /* 0x024fe20000400000 */
[----:B------:R-:W-:Y:S01]  /*5da0*/  ISETP.GT.AND P3, PT, R3, RZ, P0 ;  /* 0x000000ff0300720c */ /* 0x000fe20000764270 */
[----:B------:R-:W-:Y:S02]  /*5db0*/  BSSY B1, `(.L_x_244) ;  /* 0x0000005000017945 */ /* 0x000fe40003800000 */
[----:B------:R-:W-:-:S05]  /*5dc0*/  FFMA R13, R128, R153, R13 ;  /* 0x00000099800d7223 */ /* 0x000fca000000000d */
[----:B------:R2:W-:Y:S05]  /*5dd0*/  @P2 STG.E desc[UR36][R4.64+0x340], R13 ;  /* 0x0003400d04002986 */ /* 0x0005ea000c101924 */
[----:B------:R-:W-:Y:S05]  /*5de0*/  @!P3 BRA `(.L_x_245) ;  /* 0x000000000004b947 */ /* 0x000fea0003800000 */
[----:B------:R0:W5:Y:S02]  /*5df0*/  LDG.E.LTC128B R19, desc[UR36][R6.64+0x344] ;  /* 0x0003442406137981 */ /* 0x000164000c1e1920 */
.L_x_245:
[----:B------:R-:W-:Y:S05]  /*5e00*/  BSYNC B1 ;  /* 0x0000000000017941 */ /* 0x000fea0003800000 */
.L_x_244:
[----:B-----5:R-:W-:Y:S01]  /*5e10*/  FMUL R2, R19, R154 ;  /* 0x0000009a13027220 */ /* 0x020fe20000400000 */
[----:B------:R-:W-:Y:S01]  /*5e20*/  ISETP.GT.AND P2, PT, R3, 0x8, P1 ;  /* 0x000000080300780c */ /* 0x000fe20000f44270 */
[----:B------:R-:W-:Y:S02]  /*5e30*/  BSSY B1, `(.L_x_246) ;  /* 0x0000005000017945 */ /* 0x000fe40003800000 */
[----:B------:R-:W-:-:S05]  /*5e40*/  FFMA R129, R129, R153, R2 ;  /* 0x0000009981817223 */ /* 0x000fca0000000002 */
[----:B------:R0:W-:Y:S05]  /*5e50*/  @P3 STG.E desc[UR36][R4.64+0x344], R129 ;  /* 0x0003448104003986 */ /* 0x0001ea000c101924 */
[----:B------:R-:W-:Y:S05]  /*5e60*/  @!P2 BRA `(.L_x_247) ;  /* 0x000000000004a947 */ /* 0x000fea0003800000 */
[----:B------:R0:W5:Y:S02]  /*5e70*/  LDG.E.LTC128B R19, desc[UR36][R8.64+0x340] ;  /* 0x0003402408137981 */ /* 0x000164000c1e1920 */
.L_x_247:
[----:B------:R-:W-:Y:S05]  /*5e80*/  BSYNC B1 ;  /* 0x0000000000017941 */ /* 0x000fea0003800000 */
.L_x_246:
        /* <DEDUP_REMOVED lines=8> */
.L_x_249:
[----:B------:R-:W-:Y:S05]  /*5f10*/  BSYNC B1 ;  /* 0x0000000000017941 */ /* 0x000fea0003800000 */
.L_x_248:
        /* <DEDUP_REMOVED lines=8> */
.L_x_251:
[----:B------:R-:W-:Y:S05]  /*5fa0*/  BSYNC B1 ;  /* 0x0000000000017941 */ /* 0x000fea0003800000 */
.L_x_250:
[----:B--2--5:R-:W-:Y:S01]  /*5fb0*/  FMUL R13, R19, R154 ;  /* 0x0000009a130d7220 */ /* 0x024fe20000400000 */
[----:B------:R-:W-:Y:S01]  /*5fc0*/  ISETP.GT.AND P3, PT, R3, RZ, P0 ;  /* 0x000000ff0300720c */ /* 0x000fe20000764270 */
[----:B------:R-:W-:Y:S02]  /*5fd0*/  BSSY B1, `(.L_x_252) ;  /* 0x0000005000017945 */ /* 0x000fe40003800000 */
[----:B------:R-:W-:-:S05]  /*5fe0*/  FFMA R13, R132, R153, R13 ;  /* 0x00000099840d7223 */ /* 0x000fca000000000d */
[----:B------:R2:W-:Y:S05]  /*5ff0*/  @P2 STG.E desc[UR36][R4.64+0x360], R13 ;  /* 0x0003600d04002986 */ /* 0x0005ea000c101924 */
[----:B------:R-:W-:Y:S05]  /*6000*/  @!P3 BRA `(.L_x_253) ;  /* 0x000000000004b947 */ /* 0x000fea0003800000 */
[----:B------:R0:W5:Y:S02]  /*6010*/  LDG.E.LTC128B R19, desc[UR36][R6.64+0x364] ;  /* 0x0003642406137981 */ /* 0x000164000c1e1920 */
.L_x_253:
[----:B------:R-:W-:Y:S05]  /*6020*/  BSYNC B1 ;  /* 0x0000000000017941 */ /* 0x000fea0003800000 */
.L_x_252:
[----:B-----5:R-:W-:Y:S01]  /*6030*/  FMUL R2, R19, R154 ;  /* 0x0000009a13027220 */ /* 0x020fe20000400000 */
[----:B------:R-:W-:Y:S01]  /*6040*/  ISETP.GT.AND P2, PT, R3, 0x8, P1 ;  /* 0x000000080300780c */ /* 0x000fe20000f44270 */
[----:B------:R-:W-:Y:S02]  /*6050*/  BSSY B1, `(.L_x_254) ;  /* 0x0000005000017945 */ /* 0x000fe40003800000 */
[----:B------:R-:W-:-:S05]  /*6060*/  FFMA R133, R133, R153, R2 ;  /* 0x0000009985857223 */ /* 0x000fca0000000002 */
[----:B------:R0:W-:Y:S05]  /*6070*/  @P3 STG.E desc[UR36][R4.64+0x364], R133 ;  /* 0x0003648504003986 */ /* 0x0001ea000c101924 */
[----:B------:R-:W-:Y:S05]  /*6080*/  @!P2 BRA `(.L_x_255) ;  /* 0x000000000004a947 */ /* 0x000fea0003800000 */
[----:B------:R0:W5:Y:S02]  /*6090*/  LDG.E.LTC128B R19, desc[UR36][R8.64+0x360] ;  /* 0x0003602408137981 */ /* 0x000164000c1e1920 */
.L_x_255:
[----:B------:R-:W-:Y:S05]  /*60a0*/  BSYNC B1 ;  /* 0x0000000000017941 */ /* 0x000fea0003800000 */
.L_x_254:
        /* <DEDUP_REMOVED lines=8> */
.L_x_257:
[----:B------:R-:W-:Y:S05]  /*6130*/  BSYNC B1 ;  /* 0x0000000000017941 */ /* 0x000fea0003800000 */
.L_x_256:
        /* <DEDUP_REMOVED lines=8> */
.L_x_259:
[----:B------:R-:W-:Y:S05]  /*61c0*/  BSYNC B1 ;  /* 0x0000000000017941 */ /* 0x000fea0003800000 */
.L_x_258:
[----:B--2--5:R-:W-:Y:S01]  /*61d0*/  FMUL R13, R19, R154 ;  /* 0x0000009a130d7220 */ /* 0x024fe20000400000 */
[----:B------:R-:W-:Y:S01]  /*61e0*/  ISETP.GT.AND P3, PT, R3, RZ, P0 ;  /* 0x000000ff0300720c */ /* 0x000fe20000764270 */
[----:B------:R-:W-:Y:S02]  /*61f0*/  BSSY B1, `(.L_x_260) ;  /* 0x0000005000017945 */ /* 0x000fe40003800000 */
[----:B------:R-:W-:-:S05]  /*6200*/  FFMA R13, R136, R153, R13 ;  /* 0x00000099880d7223 */ /* 0x000fca000000000d */
[----:B------:R2:W-:Y:S05]  /*6210*/  @P2 STG.E desc[UR36][R4.64+0x380], R13 ;  /* 0x0003800d04002986 */ /* 0x0005ea000c101924 */
[----:B------:R-:W-:Y:S05]  /*6220*/  @!P3 BRA `(.L_x_261) ;  /* 0x000000000004b947 */ /* 0x000fea0003800000 */
[----:B------:R0:W5:Y:S02]  /*6230*/  LDG.E.LTC128B R19, desc[UR36][R6.64+0x384] ;  /* 0x0003842406137981 */ /* 0x000164000c1e1920 */
.L_x_261:
[----:B------:R-:W-:Y:S05]  /*6240*/  BSYNC B1 ;  /* 0x0000000000017941 */ /* 0x000fea0003800000 */
.L_x_260:
[----:B-----5:R-:W-:Y:S01]  /*6250*/  FMUL R2, R19, R154 ;  /* 0x0000009a13027220 */ /* 0x020fe20000400000 */
[----:B------:R-:W-:Y:S01]  /*6260*/  ISETP.GT.AND P2, PT, R3, 0x8, P1 ;  /* 0x000000080300780c */ /* 0x000fe20000f44270 */
[----:B------:R-:W-:Y:S02]  /*6270*/  BSSY B1, `(.L_x_262) ;  /* 0x0000005000017945 */ /* 0x000fe40003800000 */
[----:B------:R-:W-:-:S05]  /*6280*/  FFMA R137, R137, R153, R2 ;  /* 0x0000009989897223 */ /* 0x000fca0000000002 */
[----:B------:R0:W-:Y:S05]  /*6290*/  @P3 STG.E desc[UR36][R4.64+0x384], R137 ;  /* 0x0003848904003986 */ /* 0x0001ea000c101924 */
[----:B------:R-:W-:Y:S05]  /*62a0*/  @!P2 BRA `(.L_x_263) ;  /* 0x000000000004a947 */ /* 0x000fea0003800000 */
[----:B------:R0:W5:Y:S02]  /*62b0*/  LDG.E.LTC128B R19, desc[UR36][R8.64+0x380] ;  /* 0x0003802408137981 */ /* 0x000164000c1e1920 */
.L_x_263:
[----:B------:R-:W-:Y:S05]  /*62c0*/  BSYNC B1 ;  /* 0x0000000000017941 */ /* 0x000fea0003800000 */
.L_x_262:
        /* <DEDUP_REMOVED lines=8> */
.L_x_265:
[----:B------:R-:W-:Y:S05]  /*6350*/  BSYNC B1 ;  /* 0x0000000000017941 */ /* 0x000fea0003800000 */
.L_x_264:
        /* <DEDUP_REMOVED lines=8> */
.L_x_267:
[----:B------:R-:W-:Y:S05]  /*63e0*/  BSYNC B1 ;  /* 0x0000000000017941 */ /* 0x000fea0003800000 */
.L_x_266:
[----:B--2--5:R-:W-:Y:S01]  /*63f0*/  FMUL R13, R19, R154 ;  /* 0x0000009a130d7220 */ /* 0x024fe20000400000 */
[----:B------:R-:W-:Y:S01]  /*6400*/  ISETP.GT.AND P3, PT, R3, RZ, P0 ;  /* 0x000000ff0300720c */ /* 0x000fe20000764270 */
[----:B------:R-:W-:Y:S02]  /*6410*/  BSSY B1, `(.L_x_268) ;  /* 0x0000005000017945 */ /* 0x000fe40003800000 */
[----:B------:R-:W-:-:S05]  /*6420*/  FFMA R13, R140, R153, R13 ;  /* 0x000000998c0d7223 */ /* 0x000fca000000000d */
[----:B------:R2:W-:Y:S05]  /*6430*/  @P2 STG.E desc[UR36][R4.64+0x3a0], R13 ;  /* 0x0003a00d04002986 */ /* 0x0005ea000c101924 */
[----:B------:R-:W-:Y:S05]  /*6440*/  @!P3 BRA `(.L_x_269) ;  /* 0x000000000004b947 */ /* 0x000fea0003800000 */
[----:B------:R0:W5:Y:S02]  /*6450*/  LDG.E.LTC128B R19, desc[UR36][R6.64+0x3a4] ;  /* 0x0003a42406137981 */ /* 0x000164000c1e1920 */
.L_x_269:
[----:B------:R-:W-:Y:S05]  /*6460*/  BSYNC B1 ;  /* 0x0000000000017941 */ /* 0x000fea0003800000 */
.L_x_268:
[----:B-----5:R-:W-:Y:S01]  /*6470*/  FMUL R2, R19, R154 ;  /* 0x0000009a13027220 */ /* 0x020fe20000400000 */
[----:B------:R-:W-:Y:S01]  /*6480*/  ISETP.GT.AND P2, PT, R3, 0x8, P1 ;  /* 0x000000080300780c */ /* 0x000fe20000f44270 */
[----:B------:R-:W-:Y:S02]  /*6490*/  BSSY B1, `(.L_x_270) ;  /* 0x0000005000017945 */ /* 0x000fe40003800000 */
[----:B------:R-:W-:-:S05]  /*64a0*/  FFMA R141, R141, R153, R2 ;  /* 0x000000998d8d7223 */ /* 0x000fca0000000002 */
[----:B------:R0:W-:Y:S05]  /*64b0*/  @P3 STG.E desc[UR36][R4.64+0x3a4], R141 ;  /* 0x0003a48d04003986 */ /* 0x0001ea000c101924 */
[----:B------:R-:W-:Y:S05]  /*64c0*/  @!P2 BRA `(.L_x_271) ;  /* 0x000000000004a947 */ /* 0x000fea0003800000 */
[----:B------:R0:W5:Y:S02]  /*64d0*/  LDG.E.LTC128B R19, desc[UR36][R8.64+0x3a0] ;  /* 0x0003a02408137981 */ /* 0x000164000c1e1920 */
.L_x_271:
[----:B------:R-:W-:Y:S05]  /*64e0*/  BSYNC B1 ;  /* 0x0000000000017941 */ /* 0x000fea0003800000 */
.L_x_270:
        /* <DEDUP_REMOVED lines=8> */
.L_x_273:
[----:B------:R-:W-:Y:S05]  /*6570*/  BSYNC B1 ;  /* 0x0000000000017941 */ /* 0x000fea0003800000 */
.L_x_272:
        /* <DEDUP_REMOVED lines=8> */
.L_x_275:
[----:B------:R-:W-:Y:S05]  /*6600*/  BSYNC B1 ;  /* 0x0000000000017941 */ /* 0x000fea0003800000 */
.L_x_274:
[----:B--2--5:R-:W-:Y:S01]  /*6610*/  FMUL R13, R19, R154 ;  /* 0x0000009a130d7220 */ /* 0x024fe20000400000 */
[----:B------:R-:W-:Y:S01]  /*6620*/  ISETP.GT.AND P3, PT, R3, RZ, P0 ;  /* 0x000000ff0300720c */ /* 0x000fe20000764270 */
[----:B------:R-:W-:Y:S02]  /*6630*/  BSSY B1, `(.L_x_276) ;  /* 0x0000005000017945 */ /* 0x000fe40003800000 */
[----:B------:R-:W-:-:S05]  /*6640*/  FFMA R13, R144, R153, R13 ;  /* 0x00000099900d7223 */ /* 0x000fca000000000d */
[----:B------:R2:W-:Y:S05]  /*6650*/  @P2 STG.E desc[UR36][R4.64+0x3c0], R13 ;  /* 0x0003c00d04002986 */ /* 0x0005ea000c101924 */
[----:B------:R-:W-:Y:S05]  /*6660*/  @!P3 BRA `(.L_x_277) ;  /* 0x000000000004b947 */ /* 0x000fea0003800000 */
[----:B------:R0:W5:Y:S02]  /*6670*/  LDG.E.LTC128B R19, desc[UR36][R6.64+0x3c4] ;  /* 0x0003c42406137981 */ /* 0x000164000c1e1920 */
.L_x_277:
[----:B------:R-:W-:Y:S05]  /*6680*/  BSYNC B1 ;  /* 0x0000000000017941 */ /* 0x000fea0003800000 */
.L_x_276:
[----:B-----5:R-:W-:Y:S01]  /*6690*/  FMUL R2, R19, R154 ;  /* 0x0000009a13027220 */ /* 0x020fe20000400000 */
[----:B------:R-:W-:Y:S01]  /*66a0*/  ISETP.GT.AND P2, PT, R3, 0x8, P1 ;  /* 0x000000080300780c */ /* 0x000fe20000f44270 */
[----:B------:R-:W-:Y:S02]  /*66b0*/  BSSY B1, `(.L_x_278) ;  /* 0x0000005000017945 */ /* 0x000fe40003800000 */
[----:B------:R-:W-:-:S05]  /*66c0*/  FFMA R145, R145, R153, R2 ;  /* 0x0000009991917223 */ /* 0x000fca0000000002 */
[----:B------:R0:W-:Y:S05]  /*66d0*/  @P3 STG.E desc[UR36][R4.64+0x3c4], R145 ;  /* 0x0003c49104003986 */ /* 0x0001ea000c101924 */
[----:B------:R-:W-:Y:S05]  /*66e0*/  @!P2 BRA `(.L_x_279) ;  /* 0x000000000004a947 */ /* 0x000fea0003800000 */
[----:B------:R0:W5:Y:S02]  /*66f0*/  LDG.E.LTC128B R19, desc[UR36][R8.64+0x3c0] ;  /* 0x0003c02408137981 */ /* 0x000164000c1e1920 */
.L_x_279:
[----:B------:R-:W-:Y:S05]  /*6700*/  BSYNC B1 ;  /* 0x0000000000017941 */ /* 0x000fea0003800000 */
.L_x_278:
        /* <DEDUP_REMOVED lines=8> */
.L_x_281:
[----:B------:R-:W-:Y:S05]  /*6790*/  BSYNC B1 ;  /* 0x0000000000017941 */ /* 0x000fea0003800000 */
.L_x_280:
        /* <DEDUP_REMOVED lines=8> */
.L_x_283:
[----:B------:R-:W-:Y:S05]  /*6820*/  BSYNC B1 ;  /* 0x0000000000017941 */ /* 0x000fea0003800000 */
.L_x_282:
[----:B--2--5:R-:W-:Y:S01]  /*6830*/  FMUL R13, R19, R154 ;  /* 0x0000009a130d7220 */ /* 0x024fe20000400000 */
[----:B------:R-:W-:Y:S01]  /*6840*/  ISETP.GT.AND P3, PT, R3, RZ, P0 ;  /* 0x000000ff0300720c */ /* 0x000fe20000764270 */
[----:B------:R-:W-:Y:S02]  /*6850*/  BSSY B1, `(.L_x_284) ;  /* 0x0000005000017945 */ /* 0x000fe40003800000 */
[----:B------:R-:W-:-:S05]  /*6860*/  FFMA R13, R148, R153, R13 ;  /* 0x00000099940d7223 */ /* 0x000fca000000000d */
[----:B------:R2:W-:Y:S05]  /*6870*/  @P2 STG.E desc[UR36][R4.64+0x3e0], R13 ;  /* 0x0003e00d04002986 */ /* 0x0005ea000c101924 */
[----:B------:R-:W-:Y:S05]  /*6880*/  @!P3 BRA `(.L_x_285) ;  /* 0x000000000004b947 */ /* 0x000fea0003800000 */
[----:B------:R0:W5:Y:S02]  /*6890*/  LDG.E.LTC128B R19, desc[UR36][R6.64+0x3e4] ;  /* 0x0003e42406137981 */ /* 0x000164000c1e1920 */
.L_x_285:
[----:B------:R-:W-:Y:S05]  /*68a0*/  BSYNC B1 ;  /* 0x0000000000017941 */ /* 0x000fea0003800000 */
.L_x_284:
[----:B-----5:R-:W-:Y:S01]  /*68b0*/  FMUL R0, R19, R154 ;  /* 0x0000009a13007220 */ /* 0x020fe20000400000 */
[----:B------:R-:W-:Y:S01]  /*68c0*/  ISETP.GT.AND P1, PT, R3, 0x8, P1 ;  /* 0x000000080300780c */ /* 0x000fe20000f24270 */
[----:B------:R-:W-:Y:S02]  /*68d0*/  BSSY B1, `(.L_x_286) ;  /* 0x0000005000017945 */ /* 0x000fe40003800000 */
[----:B------:R-:W-:-:S05]  /*68e0*/  FFMA R149, R149, R153, R0 ;  /* 0x0000009995957223 */ /* 0x000fca0000000000 */
[----:B------:R0:W-:Y:S05]  /*68f0*/  @P3 STG.E desc[UR36][R4.64+0x3e4], R149 ;  /* 0x0003e49504003986 */ /* 0x0001ea000c101924 */
[----:B------:R-:W-:Y:S05]  /*6900*/  @!P1 BRA `(.L_x_287) ;  /* 0x0000000000049947 */ /* 0x000fea0003800000 */
[----:B------:R0:W5:Y:S02]  /*6910*/  LDG.E.LTC128B R19, desc[UR36][R8.64+0x3e0] ;  /* 0x0003e02408137981 */ /* 0x000164000c1e1920 */
.L_x_287:
[----:B------:R-:W-:Y:S05]  /*6920*/  BSYNC B1 ;  /* 0x0000000000017941 */ /* 0x000fea0003800000 */
.L_x_286:
[----:B0-2--5:R-:W-:Y:S01]  /*6930*/  FMUL R5, R19, R154 ;  /* 0x0000009a13057220 */ /* 0x025fe20000400000 */
[----:B------:R-:W-:Y:S01]  /*6940*/  ISETP.GT.AND P0, PT, R3, 0x8, P0 ;  /* 0x000000080300780c */ /* 0x000fe20000704270 */
[----:B------:R-:W-:Y:S01]  /*6950*/  @P1 IMAD.MOV.U32 R2, RZ, RZ, R10 ;  /* 0x000000ffff021224 */ /* 0x000fe200078e000a */
[----:B------:R-:W-:Y:S01]  /*6960*/  BSSY B1, `(.L_x_288) ;  /* 0x0000006000017945 */ /* 0x000fe20003800000 */
[----:B------:R-:W-:Y:S01]  /*6970*/  FFMA R5, R150, R153, R5 ;  /* 0x0000009996057223 */ /* 0x000fe20000000005 */
[----:B------:R-:W-:-:S05]  /*6980*/  @P1 IMAD.MOV.U32 R3, RZ, RZ, R11 ;  /* 0x000000ffff031224 */ /* 0x000fca00078e000b */
[----:B------:R0:W-:Y:S04]  /*6990*/  @P1 STG.E desc[UR36][R2.64+0x3e0], R5 ;  /* 0x0003e00502001986 */ /* 0x0001e8000c101924 */
[----:B------:R-:W-:Y:S05]  /*69a0*/  @!P0 BRA `(.L_x_289) ;  /* 0x0000000000048947 */ /* 0x000fea0003800000 */
[----:B------:R2:W5:Y:S02]  /*69b0*/  LDG.E.LTC128B R19, desc[UR36][R8.64+0x3e4] ;  /* 0x0003e42408137981 */ /* 0x000564000c1e1920 */
.L_x_289:
[----:B------:R-:W-:Y:S05]  /*69c0*/  BSYNC B1 ;  /* 0x0000000000017941 */ /* 0x000fea0003800000 */
.L_x_288:
[----:B-----5:R-:W-:-:S04]  /*69d0*/  FMUL R0, R19, R154 ;  /* 0x0000009a13007220 */ /* 0x020fc80000400000 */
[----:B------:R-:W-:Y:S01]  /*69e0*/  FFMA R151, R151, R153, R0 ;  /* 0x0000009997977223 */ /* 0x000fe20000000000 */
[----:B------:R-:W-:Y:S06]  /*69f0*/  @!P0 BRA `(.L_x_290) ;  /* 0x0000001c00308947 */ /* 0x000fec0003800000 */
[----:B------:R0:W-:Y:S01]  /*6a00*/  STG.E desc[UR36][R10.64+0x3e4], R151 ;  /* 0x0003e4970a007986 */ /* 0x0001e2000c101924 */
[----:B------:R-:W-:Y:S05]  /*6a10*/  BRA `(.L_x_290) ;  /* 0x0000001c00287947 */ /* 0x000fea0003800000 */
.L_x_37:
[----:B------:R-:W-:Y:S01]  /*6a20*/  ULDC.64 UR4, c[0x0][0x5c0] ;  /* 0x0001700000047ab9 */ /* 0x000fe20000000a00 */
[----:B------:R-:W-:Y:S01]  /*6a30*/  ISETP.GT.AND P0, PT, R0, 0x1, PT ;  /* 0x000000010000780c */ /* 0x000fe20003f04270 */
[-C--:B------:R-:W-:Y:S01]  /*6a40*/  FMUL R9, R24, R153.reuse ;  /* 0x0000009918097220 */ /* 0x080fe20000400000 */
[C---:B------:R-:W-:Y:S01]  /*6a50*/  LEA R4, P2, R174.reuse, UR4, 0x2 ;  /* 0x00000004ae047c11 */ /* 0x040fe2000f8410ff */
[-C--:B------:R-:W-:Y:S01]  /*6a60*/  FMUL R25, R25, R153.reuse ;  /* 0x0000009919197220 */ /* 0x080fe20000400000 */
[----:B------:R-:W-:Y:S01]  /*6a70*/  ISETP.GT.AND P4, PT, R3, RZ, P0 ;  /* 0x000000ff0300720c */ /* 0x000fe20000784270 */
[-C--:B------:R-:W-:Y:S01]  /*6a80*/  FMUL R27, R27, R153.reuse ;  /* 0x000000991b1b7220 */ /* 0x080fe20000400000 */
[----:B------:R-:W-:Y:S01]  /*6a90*/  LEA.HI.X R5, R174, UR5, R179, 0x2, P2 ;  /* 0x00000005ae057c11 */ /* 0x000fe200090f14b3 */
[-C--:B------:R-:W-:Y:S01]  /*6aa0*/  FMUL R29, R29, R153.reuse ;  /* 0x000000991d1d7220 */ /* 0x080fe20000400000 */
[----:B------:R-:W-:Y:S01]  /*6ab0*/  ISETP.GT.AND P2, PT, R3, 0x8, P1 ;  /* 0x000000080300780c */ /* 0x000fe20000f44270 */
[-C--:B------:R-:W-:Y:S01]  /*6ac0*/  FMUL R31, R31, R153.reuse ;  /* 0x000000991f1f7220 */ /* 0x080fe20000400000 */
[C---:B------:R-:W-:Y:S01]  /*6ad0*/  SHF.L.U64.HI R7, R10.reuse, 0x5, R11 ;  /* 0x000000050a077819 */ /* 0x040fe2000001020b */
[----:B------:R0:W-:Y:S01]  /*6ae0*/  @P3 STG.E desc[UR36][R4.64], R9 ;  /* 0x0000000904003986 */ /* 0x0001e2000c101924 */
[----:B------:R-:W-:Y:S01]  /*6af0*/  LEA R6, P3, R10, R4, 0x5 ;  /* 0x000000040a067211 */ /* 0x000fe200078628ff */
[-C--:B------:R-:W-:Y:S01]  /*6b00*/  FMUL R11, R26, R153.reuse ;  /* 0x000000991a0b7220 */ /* 0x080fe20000400000 */
[C---:B------:R-:W-:Y:S01]  /*6b10*/  ISETP.GT.AND P1, PT, R0.reuse, 0x8, PT ;  /* 0x000000080000780c */ /* 0x040fe20003f24270 */
[-C--:B------:R-:W-:Y:S01]  /*6b20*/  FMUL R33, R33, R153.reuse ;  /* 0x0000009921217220 */ /* 0x080fe20000400000 */
[----:B------:R-:W-:Y:S01]  /*6b30*/  ISETP.GT.AND P0, PT, R3, 0x8, P0 ;  /* 0x000000080300780c */ /* 0x000fe20000704270 */
[----:B------:R-:W-:Y:S01]  /*6b40*/  IMAD.X R7, R7, 0x1, R5, P3 ;  /* 0x0000000107077824 */ /* 0x000fe200018e0605 */
[----:B------:R-:W-:Y:S01]  /*6b50*/  ISETP.GT.AND P3, PT, R0, 0x9, PT ;  /* 0x000000090000780c */ /* 0x000fe20003f64270 */
[----:B------:R-:W-:Y:S01]  /*6b60*/  @P4 STG.E desc[UR36][R4.64+0x4], R25 ;  /* 0x0000041904004986 */ /* 0x000fe2000c101924 */
[----:B------:R-:W-:Y:S01]  /*6b70*/  ISETP.GT.AND P4, PT, R3, RZ, P1 ;  /* 0x000000ff0300720c */ /* 0x000fe20000f84270 */
[-C--:B------:R-:W-:Y:S01]  /*6b80*/  FMUL R35, R35, R153.reuse ;  /* 0x0000009923237220 */ /* 0x080fe20000400000 */
[C---:B------:R-:W-:Y:S01]  /*6b90*/  ISETP.GT.AND P1, PT, R3.reuse, 0x8, P1 ;  /* 0x000000080300780c */ /* 0x040fe20000f24270 */
[----:B------:R1:W-:Y:S01]  /*6ba0*/  @P2 STG.E desc[UR36][R6.64], R11 ;  /* 0x0000000b06002986 */ /* 0x0003e2000c101924 */
[C---:B------:R-:W-:Y:S01]  /*6bb0*/  ISETP.GT.AND P2, PT, R3.reuse, RZ, P3 ;  /* 0x000000ff0300720c */ /* 0x040fe20001f44270 */
[-C--:B0-----:R-:W-:Y:S01]  /*6bc0*/  FMUL R9, R28, R153.reuse ;  /* 0x000000991c097220 */ /* 0x081fe20000400000 */
[----:B------:R-:W-:Y:S01]  /*6bd0*/  ISETP.GT.AND P3, PT, R3, 0x8, P3 ;  /* 0x000000080300780c */ /* 0x000fe20001f64270 */
[-C--:B------:R-:W-:Y:S01]  /*6be0*/  FMUL R37, R37, R153.reuse ;  /* 0x0000009925257220 */ /* 0x080fe20000400000 */
[-C--:B------:R-:W-:Y:S01]  /*6bf0*/  FMUL R39, R39, R153.reuse ;  /* 0x0000009927277220 */ /* 0x080fe20000400000 */
[----:B------:R-:W-:Y:S01]  /*6c00*/  @P0 STG.E desc[UR36][R6.64+0x4], R27 ;  /* 0x0000041b06000986 */ /* 0x000fe2000c101924 */
[----:B------:R-:W-:Y:S01]  /*6c10*/  ISETP.GT.AND P0, PT, R0, 0x10, PT ;  /* 0x000000100000780c */ /* 0x000fe20003f04270 */
[-C--:B------:R-:W-:Y:S01]  /*6c20*/  FMUL R41, R41, R153.reuse ;  /* 0x0000009929297220 */ /* 0x080fe20000400000 */
[-C--:B------:R-:W-:Y:S01]  /*6c30*/  FMUL R43, R43, R153.reuse ;  /* 0x000000992b2b7220 */ /* 0x080fe20000400000 */
[----:B------:R0:W-:Y:S01]  /*6c40*/  @P4 STG.E desc[UR36][R4.64+0x20], R9 ;  /* 0x0000200904004986 */ /* 0x0001e2000c101924 */
[C---:B------:R-:W-:Y:S01]  /*6c50*/  ISETP.GT.AND P4, PT, R3.reuse, RZ, P0 ;  /* 0x000000ff0300720c */ /* 0x040fe20000784270 */
[-C--:B-1----:R-:W-:Y:S01]  /*6c60*/  FMUL R11, R30, R153.reuse ;  /* 0x000000991e0b7220 */ /* 0x082fe20000400000 */
[----:B------:R-:W-:Y:S01]  /*6c70*/  ISETP.GT.AND P0, PT, R3, 0x8, P0 ;  /* 0x000000080300780c */ /* 0x000fe20000704270 */
[----:B------:R-:W-:Y:S01]  /*6c80*/  @P2 STG.E desc[UR36][R4.64+0x24], R29 ;  /* 0x0000241d04002986 */ /* 0x000fe2000c101924 */
[----:B------:R-:W-:Y:S01]  /*6c90*/  ISETP.GT.AND P2, PT, R0, 0x11, PT ;  /* 0x000000110000780c */ /* 0x000fe20003f44270 */
[-C--:B------:R-:W-:Y:S01]  /*6ca0*/  FMUL R45, R45, R153.reuse ;  /* 0x000000992d2d7220 */ /* 0x080fe20000400000 */
[-C--:B------:R-:W-:Y:S01]  /*6cb0*/  FMUL R47, R47, R153.reuse ;  /* 0x000000992f2f7220 */ /* 0x080fe20000400000 */
[----:B------:R1:W-:Y:S01]  /*6cc0*/  @P1 STG.E desc[UR36][R6.64+0x20], R11 ;  /* 0x0000200b06001986 */ /* 0x0003e2000c101924 */
[----:B------:R-:W-:Y:S01]  /*6cd0*/  ISETP.GT.AND P1, PT, R3, RZ, P2 ;  /* 0x000000ff0300720c */ /* 0x000fe20001724270 */
[-C--:B------:R-:W-:Y:S01]  /*6ce0*/  FMUL R49, R49, R153.reuse ;  /* 0x0000009931317220 */ /* 0x080fe20000400000 */
[----:B------:R-:W-:Y:S01]  /*6cf0*/  ISETP.GT.AND P2, PT, R3, 0x8, P2 ;  /* 0x000000080300780c */ /* 0x000fe20001744270 */
[-C--:B0-----:R-:W-:Y:S01]  /*6d00*/  FMUL R9, R32, R153.reuse ;  /* 0x0000009920097220 */ /* 0x081fe20000400000 */
[----:B------:R-:W-:Y:S01]  /*6d10*/  @P3 STG.E desc[UR36][R6.64+0x24], R31 ;  /* 0x0000241f06003986 */ /* 0x000fe2000c101924 */
[----:B------:R-:W-:Y:S01]  /*6d20*/  ISETP.GT.AND P3, PT, R0, 0x18, PT ;  /* 0x000000180000780c */ /* 0x000fe20003f64270 */
[-C--:B------:R-:W-:Y:S01]  /*6d30*/  FMUL R51, R51, R153.reuse ;  /* 0x0000009933337220 */ /* 0x080fe20000400000 */
[-C--:B------:R-:W-:Y:S01]  /*6d40*/  FMUL R53, R53, R153.reuse ;  /* 0x0000009935357220 */ /* 0x080fe20000400000 */
[----:B------:R0:W-:Y:S01]  /*6d50*/  @P4 STG.E desc[UR36][R4.64+0x40], R9 ;  /* 0x0000400904004986 */ /* 0x0001e2000c101924 */
[----:B------:R-:W-:Y:S01]  /*6d60*/  ISETP.GT.AND P4, PT, R3, RZ, P3 ;  /* 0x000000ff0300720c */ /* 0x000fe20001f84270 */
[-C--:B------:R-:W-:Y:S01]  /*6d70*/  FMUL R55, R55, R153.reuse ;  /* 0x0000009937377220 */ /* 0x080fe20000400000 */
        /* <DEDUP_REMOVED lines=9> */
[-C--:B0-----:R-:W-:Y:S01]  /*6e10*/  FMUL R9, R36, R153.reuse ;  /* 0x0000009924097220 */ /* 0x081fe20000400000 */
[----:B------:R-:W-:Y:S01]  /*6e20*/  @P2 STG.E desc[UR36][R6.64+0x44], R35 ;  /* 0x0000442306002986 */ /* 0x000fe2000c101924 */
[----:B------:R-:W-:Y:S01]  /*6e30*/  ISETP.GT.AND P2, PT, R0, 0x20, PT ;  /* 0x000000200000780c */ /* 0x000fe20003f44270 */
[-C--:B------:R-:W-:Y:S01]  /*6e40*/  FMUL R63, R63, R153.reuse ;  /* 0x000000993f3f7220 */ /* 0x080fe20000400000 */
[C---:B------:R-:W-:Y:S01]  /*6e50*/  ISETP.GT.AND P1, PT, R3.reuse, 0x8, P1 ;  /* 0x000000080300780c */ /* 0x040fe20000f24270 */
[----:B------:R0:W-:Y:S01]  /*6e60*/  @P4 STG.E desc[UR36][R4.64+0x60], R9 ;  /* 0x0000600904004986 */ /* 0x0001e2000c101924 */
[----:B------:R-:W-:Y:S01]  /*6e70*/  ISETP.GT.AND P4, PT, R3, RZ, P2 ;  /* 0x000000ff0300720c */ /* 0x000fe20001784270 */
[-C--:B------:R-:W-:Y:S01]  /*6e80*/  FMUL R65, R65, R153.reuse ;  /* 0x0000009941417220 */ /* 0x080fe20000400000 */
[----:B------:R-:W-:Y:S01]  /*6e90*/  ISETP.GT.AND P2, PT, R3, 0x8, P2 ;  /* 0x000000080300780c */ /* 0x000fe20001744270 */
[-C--:B-1----:R-:W-:Y:S01]  /*6ea0*/  FMUL R11, R38, R153.reuse ;  /* 0x00000099260b7220 */ /* 0x082fe20000400000 */
[-C--:B------:R-:W-:Y:S01]  /*6eb0*/  FMUL R67, R67, R153.reuse ;  /* 0x0000009943437220 */ /* 0x080fe20000400000 */
[----:B------:R-:W-:Y:S01]  /*6ec0*/  @P0 STG.E desc[UR36][R4.64+0x64], R37 ;  /* 0x0000642504000986 */ /* 0x000fe2000c101924 */
[----:B------:R-:W-:Y:S01]  /*6ed0*/  ISETP.GT.AND P0, PT, R0, 0x21, PT ;  /* 0x000000210000780c */ /* 0x000fe20003f04270 */
[-C--:B------:R-:W-:Y:S01]  /*6ee0*/  FMUL R69, R69, R153.reuse ;  /* 0x0000009945457220 */ /* 0x080fe20000400000 */
[-C--:B------:R-:W-:Y:S01]  /*6ef0*/  FMUL R71, R71, R153.reuse ;  /* 0x0000009947477220 */ /* 0x080fe20000400000 */
[----:B------:R1:W-:Y:S01]  /*6f00*/  @P3 STG.E desc[UR36][R6.64+0x60], R11 ;  /* 0x0000600b06003986 */ /* 0x0003e2000c101924 */
[C---:B------:R-:W-:Y:S01]  /*6f10*/  ISETP.GT.AND P3, PT, R3.reuse, RZ, P0 ;  /* 0x000000ff0300720c */ /* 0x040fe20000764270 */
[-C--:B0-----:R-:W-:Y:S01]  /*6f20*/  FMUL R9, R40, R153.reuse ;  /* 0x0000009928097220 */ /* 0x081fe20000400000 */
        /* <DEDUP_REMOVED lines=121> */
[----:B------:R-:W-:-:S02]  /*76c0*/  FMUL R151, R151, R153 ;  /* 0x0000009997977220 */ /* 0x000fc40000400000 */
[----:B------:R1:W-:Y:S01]  /*76d0*/  @P0 STG.E desc[UR36][R6.64+0x140], R11 ;  /* 0x0001400b06000986 */ /* 0x0003e2000c101924 */
[C---:B------:R-:W-:Y:S01]  /*76e0*/  ISETP.GT.AND P0, PT, R3.reuse, RZ, P1 ;  /* 0x000000ff0300720c */ /* 0x040fe20000f04270 */
[----:B0-----:R-:W-:Y:S01]  /*76f0*/  FMUL R9, R68, R153 ;  /* 0x0000009944097220 */ /* 0x001fe20000400000 */
[----:B------:R-:W-:Y:S01]  /*7700*/  ISETP.GT.AND P1, PT, R3, 0x8, P1 ;  /* 0x000000080300780c */ /* 0x000fe20000f24270 */
[----:B------:R-:W-:Y:S01]  /*7710*/  @P2 STG.E desc[UR36][R6.64+0x144], R67 ;  /* 0x0001444306002986 */ /* 0x000fe2000c101924 */
[----:B------:R-:W-:-:S03]  /*7720*/  ISETP.GT.AND P2, PT, R0, 0x60, PT ;  /* 0x000000600000780c */ /* 0x000fc60003f44270 */
[----:B------:R0:W-:Y:S01]  /*7730*/  @P4 STG.E desc[UR36][R4.64+0x160], R9 ;  /* 0x0001600904004986 */ /* 0x0001e2000c101924 */
[C---:B------:R-:W-:Y:S02]  /*7740*/  ISETP.GT.AND P4, PT, R3.reuse, RZ, P2 ;  /* 0x000000ff0300720c */ /* 0x040fe40001784270 */
[----:B------:R-:W-:Y:S01]  /*7750*/  ISETP.GT.AND P2, PT, R3, 0x8, P2 ;  /* 0x000000080300780c */ /* 0x000fe20001744270 */
[----:B-1----:R-:W-:Y:S02]  /*7760*/  FMUL R11, R70, R153 ;  /* 0x00000099460b7220 */ /* 0x002fe40000400000 */
[----:B------:R-:W-:Y:S01]  /*7770*/  @P0 STG.E desc[UR36][R4.64+0x164], R69 ;  /* 0x0001644504000986 */ /* 0x000fe2000c101924 */
[----:B------:R-:W-:-:S03]  /*7780*/  ISETP.GT.AND P0, PT, R0, 0x61, PT ;  /* 0x000000610000780c */ /* 0x000fc60003f04270 */
        /* <DEDUP_REMOVED lines=223> */
[----:B------:R-:W-:Y:S01]  /*8580*/  ISETP.GT.AND P4, PT, R0, 0xf8, PT ;  /* 0x000000f80000780c */ /* 0x000fe20003f84270 */
[----:B-1----:R-:W-:-:S04]  /*8590*/  FMUL R11, R146, R153 ;  /* 0x00000099920b7220 */ /* 0x002fc80000400000 */
[----:B------:R-:W-:Y:S01]  /*85a0*/  @P1 STG.E desc[UR36][R4.64+0x3c4], R145 ;  /* 0x0003c49104001986 */ /* 0x000fe2000c101924 */
[C---:B------:R-:W-:Y:S01]  /*85b0*/  ISETP.GT.AND P1, PT, R3.reuse, RZ, P4 ;  /* 0x000000ff0300720c */ /* 0x040fe20002724270 */
[----:B------:R-:W-:Y:S01]  /*85c0*/  @P2 IMAD.MOV.U32 R2, RZ, RZ, R6 ;  /* 0x000000ffff022224 */ /* 0x000fe200078e0006 */
[C---:B------:R-:W-:Y:S01]  /*85d0*/  ISETP.GT.AND P4, PT, R3.reuse, 0x8, P4 ;  /* 0x000000080300780c */ /* 0x040fe20002784270 */
[----:B------:R-:W-:Y:S01]  /*85e0*/  @P0 STG.E desc[UR36][R6.64+0x3c0], R11 ;  /* 0x0003c00b06000986 */ /* 0x000fe2000c101924 */
[C---:B------:R-:W-:Y:S01]  /*85f0*/  ISETP.GT.AND P0, PT, R3.reuse, RZ, P3 ;  /* 0x000000ff0300720c */ /* 0x040fe20001f04270 */
[----:B0-----:R-:W-:Y:S01]  /*8600*/  FMUL R9, R148, R153 ;  /* 0x0000009994097220 */ /* 0x001fe20000400000 */
[----:B------:R-:W-:Y:S01]  /*8610*/  ISETP.GT.AND P3, PT, R3, 0x8, P3 ;  /* 0x000000080300780c */ /* 0x000fe20001f64270 */
[----:B------:R-:W-:-:S05]  /*8620*/  @P2 IMAD.MOV.U32 R3, RZ, RZ, R7 ;  /* 0x000000ffff032224 */ /* 0x000fca00078e0007 */
[----:B------:R0:W-:Y:S02]  /*8630*/  @P2 STG.E desc[UR36][R2.64+0x3c4], R147 ;  /* 0x0003c49302002986 */ /* 0x0001e4000c101924 */
[----:B0-----:R-:W-:Y:S02]  /*8640*/  @P1 IMAD.MOV.U32 R2, RZ, RZ, R4 ;  /* 0x000000ffff021224 */ /* 0x001fe400078e0004 */
[----:B------:R-:W-:-:S05]  /*8650*/  @P1 IMAD.MOV.U32 R3, RZ, RZ, R5 ;  /* 0x000000ffff031224 */ /* 0x000fca00078e0005 */
[----:B------:R0:W-:Y:S04]  /*8660*/  @P1 STG.E desc[UR36][R2.64+0x3e0], R9 ;  /* 0x0003e00902001986 */ /* 0x0001e8000c101924 */
[----:B------:R1:W-:Y:S01]  /*8670*/  @P0 STG.E desc[UR36][R4.64+0x3e4], R149 ;  /* 0x0003e49504000986 */ /* 0x0003e2000c101924 */
[----:B0-----:R-:W-:Y:S02]  /*8680*/  @P4 IMAD.MOV.U32 R2, RZ, RZ, R6 ;  /* 0x000000ffff024224 */ /* 0x001fe400078e0006 */
[----:B------:R-:W-:-:S05]  /*8690*/  @P4 IMAD.MOV.U32 R3, RZ, RZ, R7 ;  /* 0x000000ffff034224 */ /* 0x000fca00078e0007 */
[----:B------:R1:W-:Y:S04]  /*86a0*/  @P4 STG.E desc[UR36][R2.64+0x3e0], R13 ;  /* 0x0003e00d02004986 */ /* 0x0003e8000c101924 */
[----:B------:R1:W-:Y:S02]  /*86b0*/  @P3 STG.E desc[UR36][R6.64+0x3e4], R151 ;  /* 0x0003e49706003986 */ /* 0x0003e4000c101924 */
.L_x_290:
[----:B------:R-:W-:Y:S05]  /*86c0*/  BSYNC B0 ;  /* 0x0000000000007941 */ /* 0x000fea0003800000 */
.L_x_36:
[----:B01----:R-:W2:Y:S01]  /*86d0*/  LDL.64 R2, [R1] ;  /* 0x0000000001027983 */ /* 0x003ea20000100a00 */
[----:B------:R-:W-:Y:S01]  /*86e0*/  ULDC.64 UR4, c[0x0][0x650] ;  /* 0x0001940000047ab9 */ /* 0x000fe20000000a00 */
[----:B------:R0:W-:Y:S01]  /*86f0*/  SYNCS.ARRIVE.TRANS64.A1T0 RZ, [R162+UR45], RZ ;  /* 0x000000ffa2ff79a7 */ /* 0x0001e2000810002d */
[----:B------:R-:W-:Y:S01]  /*8700*/  PRMT R0, RZ, 0x7610, R0 ;  /* 0x00007610ff007816 */ /* 0x000fe20000000000 */
[----:B------:R-:W-:Y:S02]  /*8710*/  IMAD.MOV.U32 R19, RZ, RZ, -0x1 ;  /* 0xffffffffff137424 */ /* 0x000fe400078e00ff */
[----:B------:R-:W-:Y:S01]  /*8720*/  IMAD.MOV.U32 R22, RZ, RZ, -0x1 ;  /* 0xffffffffff167424 */ /* 0x000fe200078e00ff */
[----:B--2---:R-:W-:-:S04]  /*8730*/  LEA R18, P0, R2, R18, 0x1 ;  /* 0x0000001202127211 */ /* 0x004fc800078008ff */
[----:B------:R-:W-:Y:S01]  /*8740*/  LEA.HI.X R17, R2, R17, R23, 0x1, P0 ;  /* 0x0000001102117211 */ /* 0x000fe200000f0c17 */
[----:B------:R-:W-:Y:S01]  /*8750*/  IMAD.MOV.U32 R2, RZ, RZ, -0x1 ;  /* 0xffffffffff027424 */ /* 0x000fe200078e00ff */
[----:B------:R-:W-:-:S04]  /*8760*/  ISETP.GE.U32.AND P0, PT, R18, UR4, PT ;  /* 0x0000000412007c0c */ /* 0x000fc8000bf06070 */
[----:B------:R-:W-:-:S13]  /*8770*/  ISETP.GE.U32.AND.EX P0, PT, R17, UR5, PT, P0 ;  /* 0x0000000511007c0c */ /* 0x000fda000bf06100 */
[----:B0-----:R-:W-:Y:S05]  /*8780*/  @P0 BRA `(.L_x_291) ;  /* 0x0000000400700947 */ /* 0x001fea0003800000 */
[----:B----4-:R-:W0:Y:S01]  /*8790*/  S2R R10, SR_CTAID.X ;  /* 0x00000000000a7919 */ /* 0x010e220000002500 */
[----:B---3--:R-:W1:Y:S01]  /*87a0*/  LDC.64 R8, c[0x0][0x628] ;  /* 0x00018a00ff087b82 */ /* 0x008e620000000a00 */
[----:B------:R-:W-:Y:S01]  /*87b0*/  ULDC UR4, c[0x0][0x150] ;  /* 0x0000540000047ab9 */ /* 0x000fe20000000800 */
[----:B------:R-:W-:Y:S01]  /*87c0*/  IMAD.MOV.U32 R6, RZ, RZ, R18 ;  /* 0x000000ffff067224 */ /* 0x000fe200078e0012 */
[----:B------:R-:W2:Y:S01]  /*87d0*/  S2R R20, SR_CTAID.Y ;  /* 0x0000000000147919 */ /* 0x000ea20000002600 */
[----:B------:R-:W-:-:S04]  /*87e0*/  IMAD.MOV.U32 R7, RZ, RZ, R17 ;  /* 0x000000ffff077224 */ /* 0x000fc800078e0011 */
[----:B------:R-:W3:Y:S08]  /*87f0*/  LDC R15, c[0x0][0x144] ;  /* 0x00005100ff0f7b82 */ /* 0x000ef00000000800 */
[----:B------:R-:W4:Y:S08]  /*8800*/  LDC R0, c[0x0][0x630] ;  /* 0x00018c00ff007b82 */ /* 0x000f300000000800 */
[----:B------:R-:W2:Y:S01]  /*8810*/  LDC.64 R12, c[0x0][0x620] ;  /* 0x00018800ff0c7b82 */ /* 0x000ea20000000a00 */
[----:B-1----:R-:W-:-:S04]  /*8820*/  ISETP.NE.U32.AND P0, PT, R8, RZ, PT ;  /* 0x000000ff0800720c */ /* 0x002fc80003f05070 */
[----:B------:R-:W-:Y:S02]  /*8830*/  ISETP.NE.AND.EX P0, PT, R9, RZ, PT, P0 ;  /* 0x000000ff0900720c */ /* 0x000fe40003f05300 */
[----:B0-----:R-:W-:-:S05]  /*8840*/  I2FP.F32.U32 R2, R10 ;  /* 0x0000000a00027245 */ /* 0x001fca0000201000 */
[----:B------:R-:W-:-:S04]  /*8850*/  FMUL R2, R2, UR4 ;  /* 0x0000000402027c20 */ /* 0x000fc80008400000 */
[----:B------:R0:W1:Y:S02]  /*8860*/  F2I.U32.TRUNC.NTZ R14, R2 ;  /* 0x00000002000e7305 */ /* 0x000064000020f000 */
[----:B---34-:R-:W-:Y:S05]  /*8870*/  @!P0 BRA `(.L_x_292) ;  /* 0x0000000000288947 */ /* 0x018fea0003800000 */
[----:B------:R-:W3:Y:S02]  /*8880*/  LDC R3, c[0x0][0x634] ;  /* 0x00018d00ff037b82 */ /* 0x000ee40000000800 */
[----:B---3--:R-:W-:-:S05]  /*8890*/  IADD3 R7, P0, R18, R3, RZ ;  /* 0x0000000312077210 */ /* 0x008fca0007f1e0ff */
[----:B------:R-:W-:-:S04]  /*88a0*/  IMAD.X R11, RZ, RZ, R17, P0 ;  /* 0x000000ffff0b7224 */ /* 0x000fc800000e0611 */
[----:B0-----:R-:W-:-:S04]  /*88b0*/  IMAD.WIDE.U32 R2, R11, R8, RZ ;  /* 0x000000080b027225 */ /* 0x001fc800078e00ff */
[----:B------:R-:W-:-:S04]  /*88c0*/  IMAD.WIDE.U32 R4, P0, R7, R9, R2 ;  /* 0x0000000907047225 */ /* 0x000fc80007800002 */
[----:B------:R-:W-:-:S04]  /*88d0*/  IMAD.WIDE.U32 R2, R7, R8, RZ ;  /* 0x0000000807027225 */ /* 0x000fc800078e00ff */
[----:B------:R-:W-:Y:S01]  /*88e0*/  IMAD.X R7, RZ, RZ, RZ, P0 ;  /* 0x000000ffff077224 */ /* 0x000fe200000e06ff */
[----:B------:R-:W-:Y:S01]  /*88f0*/  IADD3 RZ, P0, R3, R4, RZ ;  /* 0x0000000403ff7210 */ /* 0x000fe20007f1e0ff */
[----:B------:R-:W-:-:S04]  /*8900*/  IMAD.MOV.U32 R6, RZ, RZ, R5 ;  /* 0x000000ffff067224 */ /* 0x000fc800078e0005 */
[----:B------:R-:W-:-:S08]  /*8910*/  IMAD.WIDE.U32.X R6, R11, R9, R6, P0 ;  /* 0x000000090b067225 */ /* 0x000fd000000e0406 */
.L_x_292:
[----:B------:R-:W3:Y:S01]  /*8920*/  LDC.64 R26, c[0x0][0x640] ;  /* 0x00019000ff1a7b82 */ /* 0x000ee20000000a00 */
[-C--:B------:R-:W-:Y:S01]  /*8930*/  SHF.R.U64 R11, R6, R0.reuse, R7 ;  /* 0x00000000060b7219 */ /* 0x080fe20000001207 */
[----:B------:R-:W-:Y:S01]  /*8940*/  IMAD.MOV.U32 R19, RZ, RZ, R17 ;  /* 0x000000ffff137224 */ /* 0x000fe200078e0011 */
[----:B------:R-:W-:Y:S01]  /*8950*/  SHF.R.U32.HI R0, RZ, R0, R7 ;  /* 0x00000000ff007219 */ /* 0x000fe20000011607 */
[----:B-1----:R-:W-:Y:S01]  /*8960*/  IMAD.MOV R14, RZ, RZ, -R14 ;  /* 0x000000ffff0e7224 */ /* 0x002fe200078e0a0e */
[----:B------:R-:W-:Y:S01]  /*8970*/  IADD3 R5, P0, RZ, -R11, RZ ;  /* 0x8000000bff057210 */ /* 0x000fe20007f1e0ff */
[----:B------:R-:W-:Y:S01]  /*8980*/  ULDC UR4, c[0x0][0x154] ;  /* 0x0000550000047ab9 */ /* 0x000fe20000000800 */
[----:B------:R-:W-:Y:S01]  /*8990*/  IMAD.MOV.U32 R7, RZ, RZ, 0x1 ;  /* 0x00000001ff077424 */ /* 0x000fe200078e00ff */
[----:B------:R-:W1:Y:S01]  /*89a0*/  LDC R4, c[0x0][0x618] ;  /* 0x00018600ff047b82 */ /* 0x000e620000000800 */
[----:B------:R-:W-:Y:S02]  /*89b0*/  IMAD R22, R15, R14, R10 ;  /* 0x0000000e0f167224 */ /* 0x000fe400078e020a */
[----:B------:R-:W-:-:S04]  /*89c0*/  IMAD.X R3, RZ, RZ, ~R0, P0 ;  /* 0x000000ffff037224 */ /* 0x000fc800000e0e00 */
[-C--:B--2---:R-:W-:Y:S01]  /*89d0*/  IMAD R0, R3, R12.reuse, RZ ;  /* 0x0000000c03007224 */ /* 0x084fe200078e02ff */
[----:B------:R-:W2:Y:S01]  /*89e0*/  LDC R6, c[0x0][0x608] ;  /* 0x00018200ff067b82 */ /* 0x000ea20000000800 */
[----:B0-----:R-:W-:-:S04]  /*89f0*/  IMAD.WIDE.U32 R2, R5, R12, R18 ;  /* 0x0000000c05027225 */ /* 0x001fc800078e0012 */
[----:B------:R-:W-:Y:S01]  /*8a00*/  IMAD R5, R5, R13, R0 ;  /* 0x0000000d05057224 */ /* 0x000fe200078e0200 */
[----:B------:R-:W-:Y:S02]  /*8a10*/  I2FP.F32.U32 R0, R20 ;  /* 0x0000001400007245 */ /* 0x000fe40000201000 */
[----:B------:R-:W0:Y:S01]  /*8a20*/  LDC R24, c[0x0][0x658] ;  /* 0x00019600ff187b82 */ /* 0x000e220000000800 */
[----:B------:R-:W-:Y:S01]  /*8a30*/  IMAD.IADD R3, R3, 0x1, R5 ;  /* 0x0000000103037824 */ /* 0x000fe200078e0205 */
[----:B---3--:R-:W-:Y:S01]  /*8a40*/  ISETP.NE.U32.AND P0, PT, R26, RZ, PT ;  /* 0x000000ff1a00720c */ /* 0x008fe20003f05070 */
[----:B------:R-:W-:Y:S01]  /*8a50*/  FMUL R0, R0, UR4 ;  /* 0x0000000400007c20 */ /* 0x000fe20008400000 */
[----:B------:R-:W-:Y:S02]  /*8a60*/  IMAD.MOV.U32 R5, RZ, RZ, -0x1 ;  /* 0xffffffffff057424 */ /* 0x000fe400078e00ff */
[----:B------:R-:W-:Y:S01]  /*8a70*/  ISETP.NE.AND.EX P0, PT, R27, RZ, PT, P0 ;  /* 0x000000ff1b00720c */ /* 0x000fe20003f05300 */
[----:B------:R3:W4:Y:S01]  /*8a80*/  F2I.U32.TRUNC.NTZ R12, R0 ;  /* 0x00000000000c7305 */ /* 0x000722000020f000 */
[----:B------:R-:W3:Y:S01]  /*8a90*/  LDC R15, c[0x0][0x148] ;  /* 0x00005200ff0f7b82 */ /* 0x000ee20000000800 */
[----:B-1----:R-:W-:-:S02]  /*8aa0*/  SHF.R.U64 R10, R2, R4, R3 ;  /* 0x00000004020a7219 */ /* 0x002fc40000001203 */
[----:B------:R-:W-:-:S05]  /*8ab0*/  SHF.R.U32.HI R3, RZ, R4, R3 ;  /* 0x00000004ff037219 */ /* 0x000fca0000011603 */
[----:B------:R-:W1:Y:S01]  /*8ac0*/  LDC R14, c[0x0][0x600] ;  /* 0x00018000ff0e7b82 */ /* 0x000e620000000800 */
[-CC-:B--2---:R-:W-:Y:S02]  /*8ad0*/  SHF.R.U64 R8, R10, R6.reuse, R3.reuse ;  /* 0x000000060a087219 */ /* 0x184fe40000001203 */
[----:B------:R-:W-:-:S05]  /*8ae0*/  SHF.R.U32.HI R3, RZ, R6, R3 ;  /* 0x00000006ff037219 */ /* 0x000fca0000011603 */
[----:B------:R-:W2:Y:S01]  /*8af0*/  LDC R21, c[0x0][0x648] ;  /* 0x00019200ff157b82 */ /* 0x000ea20000000800 */
[-CC-:B0-----:R-:W-:Y:S02]  /*8b00*/  SHF.R.U64 R13, R8, R24.reuse, R3.reuse ;  /* 0x00000018080d7219 */ /* 0x181fe40000001203 */
[-C--:B------:R-:W-:Y:S02]  /*8b10*/  SHF.L.U32 R5, R5, R24.reuse, RZ ;  /* 0x0000001805057219 */ /* 0x080fe400000006ff */
[-C--:B------:R-:W-:Y:S01]  /*8b20*/  SHF.R.U32.HI R3, RZ, R24.reuse, R3 ;  /* 0x00000018ff037219 */ /* 0x080fe20000011603 */
[----:B------:R-:W-:Y:S01]  /*8b30*/  IMAD.MOV.U32 R2, RZ, RZ, R13 ;  /* 0x000000ffff027224 */ /* 0x000fe200078e000d */
[----:B------:R-:W-:Y:S01]  /*8b40*/  SHF.L.U32 R24, R7, R24, RZ ;  /* 0x0000001807187219 */ /* 0x000fe200000006ff */
[----:B------:R-:W0:Y:S01]  /*8b50*/  LDC R25, c[0x0][0x638] ;  /* 0x00018e00ff197b82 */ /* 0x000e220000000800 */
[----:B------:R-:W-:-:S07]  /*8b60*/  LOP3.LUT R19, RZ, R5, RZ, 0x33, !PT ;  /* 0x00000005ff137212 */ /* 0x000fce00078e33ff */
[----:B------:R-:W0:Y:S01]  /*8b70*/  LDC R28, c[0x0][0x610] ;  /* 0x00018400ff1c7b82 */ /* 0x000e220000000800 */
[----:B----4-:R-:W-:Y:S05]  /*8b80*/  @!P0 BRA `(.L_x_293) ;  /* 0x0000000000288947 */ /* 0x010fea0003800000 */
[----:B---3--:R-:W3:Y:S02]  /*8b90*/  LDC R0, c[0x0][0x64c] ;  /* 0x00019300ff007b82 */ /* 0x008ee40000000800 */
[----:B---3--:R-:W-:-:S05]  /*8ba0*/  IADD3 R7, P0, R13, R0, RZ ;  /* 0x000000000d077210 */ /* 0x008fca0007f1e0ff */
        /* <DEDUP_REMOVED lines=8> */
.L_x_293:
[----:B------:R-:W4:Y:S01]  /*8c30*/  LDC R4, c[0x0][0x65c] ;  /* 0x00019700ff047b82 */ /* 0x000f220000000800 */
[----:B--23--:R-:W-:Y:S01]  /*8c40*/  SHF.R.U64 R0, R2, R21, R3 ;  /* 0x0000001502007219 */ /* 0x00cfe20000001203 */
[----:B-1----:R-:W-:Y:S01]  /*8c50*/  VIADD R3, R14, 0xffffffff ;  /* 0xffffffff0e037836 */ /* 0x002fe20000000000 */
[----:B------:R-:W-:Y:S01]  /*8c60*/  LOP3.LUT R19, R8, R19, RZ, 0xc0, !PT ;  /* 0x0000001308137212 */ /* 0x000fe200078ec0ff */
[----:B------:R-:W-:Y:S02]  /*8c70*/  IMAD.MOV R12, RZ, RZ, -R12 ;  /* 0x000000ffff0c7224 */ /* 0x000fe400078e0a0c */
[----:B------:R-:W-:Y:S01]  /*8c80*/  IMAD.MOV R2, RZ, RZ, -R0 ;  /* 0x000000ffff027224 */ /* 0x000fe200078e0a00 */
[----:B------:R-:W-:Y:S01]  /*8c90*/  LOP3.LUT R3, R10, R3, RZ, 0xc0, !PT ;  /* 0x000000030a037212 */ /* 0x000fe200078ec0ff */
[----:B------:R-:W-:Y:S02]  /*8ca0*/  IMAD R19, R24, R0, R19 ;  /* 0x0000000018137224 */ /* 0x000fe400078e0213 */
[----:B0-----:R-:W-:-:S04]  /*8cb0*/  IMAD R0, R2, R25, R13 ;  /* 0x0000001902007224 */ /* 0x001fc800078e020d */
[----:B------:R-:W-:Y:S01]  /*8cc0*/  IMAD R2, R0, R14, R3 ;  /* 0x0000000e00027224 */ /* 0x000fe200078e0203 */
[----:B----4-:R-:W-:Y:S01]  /*8cd0*/  ISETP.NE.AND P0, PT, R4, 0x1, PT ;  /* 0x000000010400780c */ /* 0x010fe20003f05270 */
[----:B------:R-:W-:-:S05]  /*8ce0*/  IMAD.MOV.U32 R4, RZ, RZ, 0x1 ;  /* 0x00000001ff047424 */ /* 0x000fca00078e00ff */
[----:B------:R-:W-:-:S07]  /*8cf0*/  PRMT R0, R4, 0x7610, R0 ;  /* 0x0000761004007816 */ /* 0x000fce0000000000 */
[----:B------:R-:W-:-:S04]  /*8d00*/  @P0 IMAD R22, R15, R12, R20 ;  /* 0x0000000c0f160224 */ /* 0x000fc800078e0214 */
[----:B------:R-:W-:-:S05]  /*8d10*/  IMAD R19, R19, R28, R22 ;  /* 0x0000001c13137224 */ /* 0x000fca00078e0216 */
[----:B------:R-:W-:Y:S02]  /*8d20*/  SEL R22, R2, R19, !P0 ;  /* 0x0000001302167207 */ /* 0x000fe40004000000 */
[----:B------:R-:W-:Y:S01]  /*8d30*/  SEL R19, R19, R2, !P0 ;  /* 0x0000000213137207 */ /* 0x000fe20004000000 */
[----:B------:R-:W-:-:S07]  /*8d40*/  IMAD.MOV.U32 R2, RZ, RZ, R11 ;  /* 0x000000ffff027224 */ /* 0x000fce00078e000b */
.L_x_291:
[----:B------:R-:W-:Y:S02]  /*8d50*/  LOP3.LUT P0, RZ, R0, 0xff, RZ, 0xc0, !PT ;  /* 0x000000ff00ff7812 */ /* 0x000fe4000780c0ff */
[----:B------:R-:W-:-:S11]  /*8d60*/  LOP3.LUT R173, R173, 0x1, RZ, 0x3c, !PT ;  /* 0x00000001adad7812 */ /* 0x000fd600078e3cff */
[----:B------:R-:W-:Y:S05]  /*8d70*/  @P0 BRA `(.L_x_294) ;  /* 0xffffff8800300947 */ /* 0x000fea000383ffff */
[----:B------:R-:W-:Y:S05]  /*8d80*/  EXIT ;  /* 0x000000000000794d */ /* 0x000fea0003800000 */
.L_x_17:
[----:B------:R-:W-:-:S08]  /*8d90*/  ISETP.NE.AND P0, PT, R5, RZ, PT ;  /* 0x000000ff0500720c */ /* 0x000fd00003f05270 */
[----:B0-2---:R-:W0:-:S00]  /*8da0*/  USETMAXREG.DEALLOC.CTAPOOL 0x28 ;  /* 0x00000028000079c8 */ /* 0x005e0000080e0500 */
[----:B------:R-:W-:Y:S05]  /*8db0*/  @P0 EXIT ;  /* 0x000000000000094d */ /* 0x000fea0003800000 */
[----:B0-----:R-:W-:Y:S01]  /*8dc0*/  LOP3.LUT P0, RZ, R8, 0xff, RZ, 0xc0, !PT ;  /* 0x000000ff08ff7812 */ /* 0x001fe2000780c0ff */
[----:B------:R-:W-:Y:S02]  /*8dd0*/  IMAD.MOV.U32 R0, RZ, RZ, 0x1 ;  /* 0x00000001ff007424 */ /* 0x000fe400078e00ff */
[----:B------:R-:W-:-:S10]  /*8de0*/  IMAD.MOV.U32 R8, RZ, RZ, RZ ;  /* 0x000000ffff087224 */ /* 0x000fd400078e00ff */
[----:B------:R-:W-:Y:S05]  /*8df0*/  @!P0 BRA `(.L_x_295) ;  /* 0x0000000c00388947 */ /* 0x000fea0003800000 */
[----:B------:R-:W0:Y:S01]  /*8e00*/  S2UR UR8, SR_CgaCtaId ;  /* 0x00000000000879c3 */ /* 0x000e220000008800 */
[----:B------:R-:W-:Y:S01]  /*8e10*/  LOP3.LUT P0, RZ, R4, 0x1f, RZ, 0xc0, !PT ;  /* 0x0000001f04ff7812 */ /* 0x000fe2000780c0ff */
[----:B------:R-:W-:Y:S01]  /*8e20*/  ULDC UR5, c[0x0][0x658] ;  /* 0x0001960000057ab9 */ /* 0x000fe20000000800 */
[----:B------:R-:W-:Y:S01]  /*8e30*/  UMOV UR6, 0xffffffff ;  /* 0xffffffff00067882 */ /* 0x000fe20000000000 */
[----:B------:R-:W-:Y:S01]  /*8e40*/  BSSY B0, `(.L_x_295) ;  /* 0x00000c9000007945 */ /* 0x000fe20003800000 */
[----:B------:R-:W-:Y:S01]  /*8e50*/  USHF.L.U32 UR6, UR6, UR5, URZ ;  /* 0x0000000506067299 */ /* 0x000fe2000800063f */
[C---:B------:R-:W-:Y:S01]  /*8e60*/  ISETP.NE.AND P2, PT, R3.reuse, RZ, PT ;  /* 0x000000ff0300720c */ /* 0x040fe20003f45270 */
[----:B------:R-:W-:Y:S01]  /*8e70*/  IMAD.MOV.U32 R9, RZ, RZ, 0x1 ;  /* 0x00000001ff097424 */ /* 0x000fe200078e00ff */
[----:B------:R-:W-:Y:S01]  /*8e80*/  ISETP.NE.OR P0, PT, R3, RZ, !P0 ;  /* 0x000000ff0300720c */ /* 0x000fe20004705670 */
[----:B------:R-:W-:Y:S01]  /*8e90*/  IMAD.MOV.U32 R0, RZ, RZ, 0x1 ;  /* 0x00000001ff007424 */ /* 0x000fe200078e00ff */
[----:B------:R-:W-:Y:S01]  /*8ea0*/  LOP3.LUT R6, R16, 0x2, RZ, 0xfc, !PT ;  /* 0x0000000210067812 */ /* 0x000fe200078efcff */
[----:B------:R-:W-:Y:S01]  /*8eb0*/  IMAD.MOV.U32 R8, RZ, RZ, RZ ;  /* 0x000000ffff087224 */ /* 0x000fe200078e00ff */
[----:B------:R-:W-:Y:S01]  /*8ec0*/  ULDC UR4, c[0x0][0x600] ;  /* 0x0001800000047ab9 */ /* 0x000fe20000000800 */
[----:B------:R-:W-:Y:S01]  /*8ed0*/  UMOV UR7, 0x1 ;  /* 0x0000000100077882 */ /* 0x000fe20000000000 */
[----:B------:R-:W-:-:S02]  /*8ee0*/  UIADD3 UR22, UR40, 0x1, URZ ;  /* 0x0000000128167890 */ /* 0x000fc4000fffe03f */
[----:B------:R-:W-:Y:S02]  /*8ef0*/  UIADD3 UR15, UR4, -0x1, URZ ;  /* 0xffffffff040f7890 */ /* 0x000fe4000fffe03f */
[----:B------:R-:W-:Y:S02]  /*8f00*/  USHF.L.U32 UR17, UR7, UR5, URZ ;  /* 0x0000000507117299 */ /* 0x000fe4000800063f */
[----:B------:R-:W-:Y:S01]  /*8f10*/  ULOP3.LUT UR16, URZ, UR6, URZ, 0x33, !UPT ;  /* 0x000000063f107292 */ /* 0x000fe2000f8e333f */
[----:B------:R-:W-:Y:S01]  /*8f20*/  ULDC.64 UR20, c[0x0][0x198] ;  /* 0x0000660000147ab9 */ /* 0x000fe20000000a00 */
[----:B0-----:R-:W-:-:S10]  /*8f30*/  IMAD.U32 R7, RZ, RZ, UR8 ;  /* 0x00000008ff077e24 */ /* 0x001fd4000f8e00ff */
.L_x_307:
[----:B------:R-:W-:-:S03]  /*8f40*/  UMOV UR4, 0xffffffff ;  /* 0xffffffff00047882 */ /* 0x000fc60000000000 */
[----:B------:R-:W-:Y:S05]  /*8f50*/  BRA.DIV UR4, `(.L_x_296) ;  /* 0x0000001204187947 */ /* 0x000fea000b800000 */
[----:B------:R-:W-:-:S13]  /*8f60*/  ELECT P6, URZ, PT ;  /* 0x00000000003f782f */ /* 0x000fda00038c0000 */
.L_x_321:
[----:B------:R-:W0:Y:S01]  /*8f70*/  LDC R3, c[0x0][0x28c] ;  /* 0x0000a300ff037b82 */ /* 0x000e220000000800 */
[----:B------:R-:W-:Y:S01]  /*8f80*/  BSSY B1, `(.L_x_297) ;  /* 0x000003c000017945 */ /* 0x000fe20003800000 */
[----:B0-----:R-:W-:-:S13]  /*8f90*/  ISETP.LT.OR P6, PT, R3, 0x1, !P6 ;  /* 0x000000010300780c */ /* 0x001fda00077c1670 */
[----:B------:R-:W-:Y:S05]  /*8fa0*/  @P6 BRA `(.L_x_298) ;  /* 0x0000000000e46947 */ /* 0x000fea0003800000 */
[----:B------:R-:W-:Y:S02]  /*8fb0*/  IMAD R7, R19, 0x8, R7 ;  /* 0x0000000813077824 */ /* 0x000fe400078e0207 */
[----:B------:R-:W-:Y:S02]  /*8fc0*/  IMAD.SHL.U32 R22, R22, 0x100, RZ ;  /* 0x0000010016167824 */ /* 0x000fe400078e00ff */
[----:B------:R-:W-:Y:S02]  /*8fd0*/  IMAD.MOV.U32 R14, RZ, RZ, RZ ;  /* 0x000000ffff0e7224 */ /* 0x000fe400078e00ff */
[----:B------:R-:W-:Y:S02]  /*8fe0*/  IMAD.U32 R15, RZ, RZ, UR22 ;  /* 0x00000016ff0f7e24 */ /* 0x000fe4000f8e00ff */
[----:B------:R-:W-:Y:S02]  /*8ff0*/  IMAD.MOV.U32 R3, RZ, RZ, R0 ;  /* 0x000000ffff037224 */ /* 0x000fe400078e0000 */
[----:B------:R-:W-:-:S02]  /*9000*/  IMAD.MOV.U32 R4, RZ, RZ, R8 ;  /* 0x000000ffff047224 */ /* 0x000fc400078e0008 */
[----:B------:R-:W-:-:S07]  /*9010*/  IMAD.SHL.U32 R11, R7, 0x8, RZ ;  /* 0x00000008070b7824 */ /* 0x000fce00078e00ff */
.L_x_302:
[----:B------:R-:W0:Y:S01]  /*9020*/  S2UR UR4, SR_CgaCtaId ;  /* 0x00000000000479c3 */ /* 0x000e220000008800 */
[----:B------:R-:W-:Y:S02]  /*9030*/  MOV R10, 0x400 ;  /* 0x00000400000a7802 */ /* 0x000fe40000000f00 */
[----:B------:R-:W-:Y:S01]  /*9040*/  SHF.L.U32 R5, R3, 0x1f, RZ ;  /* 0x0000001f03057819 */ /* 0x000fe200000006ff */
[----:B0-----:R-:W-:-:S05]  /*9050*/  IMAD.U32 R7, RZ, RZ, UR4 ;  /* 0x00000004ff077e24 */ /* 0x001fca000f8e00ff */
[----:B------:R-:W-:Y:S02]  /*9060*/  LEA R13, R7, R10, 0x18 ;  /* 0x0000000a070d7211 */ /* 0x000fe400078ec0ff */
[----:B------:R-:W0:Y:S03]  /*9070*/  @!P2 LDC R10, c[0x0][0x500] ;  /* 0x00014000ff0aab82 */ /* 0x000e260000000800 */
[----:B------:R-:W-:-:S04]  /*9080*/  IMAD R12, R4, 0x8, R13 ;  /* 0x00000008040c7824 */ /* 0x000fc800078e020d */
[----:B------:R-:W1:Y:S02]  /*9090*/  SYNCS.PHASECHK.TRANS64.TRYWAIT P1, [R12+URZ+0x28], R5 ;  /* 0x000028050c0075a7 */ /* 0x000e64000802017f */
[----:B-1----:R-:W-:Y:S05]  /*90a0*/  @!P1 BRA `(.L_x_299) ;  /* 0x0000000c00e49947 */ /* 0x002fea0003800000 */
.L_x_322:
[----:B-1----:R-:W-:Y:S01]  /*90b0*/  PRMT R5, R6, 0x9910, RZ ;  /* 0x0000991006057816 */ /* 0x002fe200000000ff */
[----:B0-----:R0:W-:Y:S03]  /*90c0*/  @!P2 SYNCS.ARRIVE.TRANS64 RZ, [R12+URZ], R10 ;  /* 0x0000000a0cffa9a7 */ /* 0x0011e6000800003f */
[----:B------:R-:W-:-:S13]  /*90d0*/  ISETP.NE.AND P1, PT, R5, 0x2, PT ;  /* 0x000000020500780c */ /* 0x000fda0003f25270 */
[----:B0-----:R-:W-:Y:S05]  /*90e0*/  @P1 BRA `(.L_x_300) ;  /* 0x0000000000041947 */ /* 0x001fea0003800000 */
[----:B------:R-:W-:Y:S01]  /*90f0*/  BPT.TRAP 0x1 ;  /* 0x000000040000795c */ /* 0x000fe20000300000 */
.L_x_300:
[----:B------:R-:W-:Y:S05]  /*9100*/  @P0 BRA `(.L_x_301) ;  /* 0x0000000000040947 */ /* 0x000fea0003800000 */
[----:B------:R-:W-:Y:S01]  /*9110*/  BPT.TRAP 0x1 ;  /* 0x000000040000795c */ /* 0x000fe20000300000 */
.L_x_301:
[----:B------:R-:W-:Y:S01]  /*9120*/  IMAD R5, R4, 0x8, R7 ;  /* 0x0000000804057824 */ /* 0x000fe200078e0207 */
[----:B------:R-:W-:Y:S01]  /*9130*/  R2UR UR9, R12 ;  /* 0x000000000c0972ca */ /* 0x000fe200000e0000 */
[----:B------:R-:W-:Y:S01]  /*9140*/  VIADD R15, R15, 0xffffffff ;  /* 0xffffffff0f0f7836 */ /* 0x000fe20000000000 */
[----:B------:R-:W-:Y:S01]  /*9150*/  UIADD3 UR4, UP0, UR20, 0xf0, URZ ;  /* 0x000000f014047890 */ /* 0x000fe2000ff1e03f */
[----:B------:R-:W-:Y:S01]  /*9160*/  IMAD.SHL.U32 R5, R5, 0x100, RZ ;  /* 0x0000010005057824 */ /* 0x000fe200078e00ff */
[----:B------:R-:W-:Y:S01]  /*9170*/  R2UR UR11, R11 ;  /* 0x000000000b0b72ca */ /* 0x000fe200000e0000 */
[----:B------:R-:W-:Y:S01]  /*9180*/  UIADD3 UR24, UP1, UR20, 0x1f0, URZ ;  /* 0x000001f014187890 */ /* 0x000fe2000ff3e03f */
[----:B------:R-:W-:Y:S01]  /*9190*/  R2UR UR10, R14 ;  /* 0x000000000e0a72ca */ /* 0x000fe200000e0000 */
[--C-:B------:R-:W-:Y:S01]  /*91a0*/  IMAD R5, R5, 0x4, R13.reuse ;  /* 0x0000000405057824 */ /* 0x100fe200078e020d */
[----:B------:R-:W-:Y:S01]  /*91b0*/  R2UR UR12, R2 ;  /* 0x00000000020c72ca */ /* 0x000fe200000e0000 */
[----:B------:R-:W-:Y:S01]  /*91c0*/  IMAD R13, R4, 0x8000, R13 ;  /* 0x00008000040d7824 */ /* 0x000fe200078e020d */
[----:B------:R-:W-:Y:S01]  /*91d0*/  R2UR UR18, R22 ;  /* 0x00000000161272ca */ /* 0x000fe200000e0000 */
[----:B------:R-:W-:Y:S01]  /*91e0*/  VIADD R4, R4, 0x1 ;  /* 0x0000000104047836 */ /* 0x000fe20000000000 */
[----:B------:R-:W-:Y:S01]  /*91f0*/  R2UR UR5, R5 ;  /* 0x00000000050572ca */ /* 0x000fe200000e0000 */
[----:B------:R-:W-:Y:S01]  /*9200*/  UIADD3.X UR25, URZ, UR21, URZ, UP1, !UPT ;  /* 0x000000153f197290 */ /* 0x000fe20008ffe43f */
[----:B------:R-:W-:Y:S01]  /*9210*/  R2UR UR8, R13 ;  /* 0x000000000d0872ca */ /* 0x000fe200000e0000 */
[----:B------:R-:W-:Y:S01]  /*9220*/  UMOV UR19, 0xff0000 ;  /* 0x00ff000000137882 */ /* 0x000fe20000000000 */
[----:B------:R-:W-:Y:S01]  /*9230*/  ISETP.GT.AND P3, PT, R15, 0x1, PT ;  /* 0x000000010f00780c */ /* 0x000fe20003f64270 */
[----:B------:R-:W-:Y:S01]  /*9240*/  UMOV UR6, 0x0 ;  /* 0x0000000000067882 */ /* 0x000fe20000000000 */
[----:B------:R-:W-:Y:S01]  /*9250*/  UMOV UR7, 0x10000000 ;  /* 0x1000000000077882 */ /* 0x000fe20000000000 */
[----:B------:R-:W-:Y:S01]  /*9260*/  ISETP.NE.AND P1, PT, R4, 0x5, PT ;  /* 0x000000050400780c */ /* 0x000fe20003f25270 */
[----:B------:R-:W-:-:S03]  /*9270*/  VIADD R14, R14, 0x20 ;  /* 0x000000200e0e7836 */ /* 0x000fc60000000000 */
[----:B------:R-:W-:Y:S02]  /*9280*/  SEL R10, RZ, 0x1, P1 ;  /* 0x00000001ff0a7807 */ /* 0x000fe40000800000 */
[----:B------:R-:W-:Y:S01]  /*9290*/  UIADD3 UR13, UR5, 0x180, URZ ;  /* 0x00000180050d7890 */ /* 0x000fe2000fffe03f */
[----:B------:R-:W-:Y:S01]  /*92a0*/  SEL R4, R4, RZ, P1 ;  /* 0x000000ff04047207 */ /* 0x000fe20000800000 */
[----:B------:R-:W-:Y:S01]  /*92b0*/  UIADD3.X UR5, URZ, UR21, URZ, UP0, !UPT ;  /* 0x000000153f057290 */ /* 0x000fe200087fe43f */
[----:B------:R-:W-:Y:S01]  /*92c0*/  LOP3.LUT R3, R3, R10, RZ, 0x3c, !PT ;  /* 0x0000000a03037212 */ /* 0x000fe200078e3cff */
[----:B------:R-:W-:-:S03]  /*92d0*/  UIADD3 UR14, UR8, 0xa180, URZ ;  /* 0x0000a180080e7890 */ /* 0x000fc6000fffe03f */
[----:B------:R-:W-:-:S04]  /*92e0*/  UMOV UR8, UR13 ;  /* 0x0000000d00087c82 */ /* 0x000fc80008000000 */
[----:B------:R0:W-:Y:S02]  /*92f0*/  UTMALDG.3D.MULTICAST [UR8], [UR4], UR19, desc[UR6] ;  /* 0x00000608040073b4 */ /* 0x0001e40008011813 */
[----:B0-----:R-:W-:Y:S01]  /*9300*/  UMOV UR8, UR14 ;  /* 0x0000000e00087c82 */ /* 0x001fe20008000000 */
[----:B------:R-:W-:Y:S02]  /*9310*/  UMOV UR11, UR18 ;  /* 0x00000012000b7c82 */ /* 0x000fe40008000000 */
[----:B------:R0:W-:Y:S02]  /*9320*/  UTMALDG.3D [UR8], [UR24], desc[UR6] ;  /* 0x00000608180075b4 */ /* 0x0001e40008011000 */
[----:B0-----:R-:W-:Y:S05]  /*9330*/  @P3 BRA `(.L_x_302) ;  /* 0xfffffffc00383947 */ /* 0x001fea000383ffff */
.L_x_298:
[----:B------:R-:W-:Y:S05]  /*9340*/  BSYNC B1 ;  /* 0x0000000000017941 */ /* 0x000fea0003800000 */
.L_x_297:
[----:B------:R-:W2:Y:S01]  /*9350*/  LDL.64 R12, [R1] ;  /* 0x00000000010c7983 */ /* 0x000ea20000100a00 */
[----:B------:R-:W-:Y:S01]  /*9360*/  LOP3.LUT P4, RZ, R9, 0xff, RZ, 0xc0, !PT ;  /* 0x000000ff09ff7812 */ /* 0x000fe2000788c0ff */
[----:B------:R-:W-:Y:S01]  /*9370*/  VIADD R8, R8, UR40 ;  /* 0x0000002808087c36 */ /* 0x000fe20008000000 */
[----:B------:R-:W-:Y:S01]  /*9380*/  ULDC.64 UR4, c[0x0][0x650] ;  /* 0x0001940000047ab9 */ /* 0x000fe20000000a00 */
[----:B------:R-:W-:Y:S01]  /*9390*/  IMAD.U32 R5, RZ, RZ, UR40 ;  /* 0x00000028ff057e24 */ /* 0x000fe2000f8e00ff */
[----:B------:R-:W-:Y:S01]  /*93a0*/  UISETP.GE.U32.AND UP0, UPT, UR40, 0x5, UPT ;  /* 0x000000052800788c */ /* 0x000fe2000bf06070 */
[----:B------:R-:W-:Y:S01]  /*93b0*/  BSSY B1, `(.L_x_303) ;  /* 0x000006f000017945 */ /* 0x000fe20003800000 */
[----:B------:R-:W-:Y:S01]  /*93c0*/  ISETP.GT.U32.AND P1, PT, R8, 0x4, PT ;  /* 0x000000040800780c */ /* 0x000fe20003f24070 */
[----:B------:R-:W-:Y:S01]  /*93d0*/  IMAD.MOV.U32 R19, RZ, RZ, -0x1 ;  /* 0xffffffffff137424 */ /* 0x000fe200078e00ff */
[----:B------:R-:W-:Y:S01]  /*93e0*/  PRMT R9, RZ, 0x7610, R9 ;  /* 0x00007610ff097816 */ /* 0x000fe20000000009 */
[----:B------:R-:W-:Y:S01]  /*93f0*/  IMAD.MOV.U32 R22, RZ, RZ, -0x1 ;  /* 0xffffffffff167424 */ /* 0x000fe200078e00ff */
[----:B------:R-:W-:-:S02]  /*9400*/  ISETP.LT.U32.AND P1, PT, R5, 0x5, P1 ;  /* 0x000000050500780c */ /* 0x000fc40000f21070 */
[----:B------:R-:W-:Y:S01]  /*9410*/  PLOP3.LUT P3, PT, PT, PT, UP0, 0x80, 0x0 ;  /* 0x000000000000781c */ /* 0x000fe20003f6f008 */
[----:B------:R-:W0:Y:S01]  /*9420*/  @P4 S2R R7, SR_CgaCtaId ;  /* 0x0000000000074919 */ /* 0x000e220000008800 */
[----:B------:R-:W-:-:S04]  /*9430*/  @P4 MOV R2, 0x400 ;  /* 0x0000040000024802 */ /* 0x000fc80000000f00 */
[----:B0-----:R-:W-:Y:S01]  /*9440*/  @P4 LEA R4, R7, R2, 0x18 ;  /* 0x0000000207044211 */ /* 0x001fe200078ec0ff */
[----:B------:R-:W-:-:S03]  /*9450*/  IMAD.WIDE.U32 R2, R8, -0x33333333, RZ ;  /* 0xcccccccd08027825 */ /* 0x000fc600078e00ff */
[----:B------:R0:W-:Y:S01]  /*9460*/  @P4 SYNCS.ARRIVE.TRANS64.A1T0 RZ, [R4+URZ+0x88], RZ ;  /* 0x000088ff04ff49a7 */ /* 0x0001e2000810003f */
[----:B------:R-:W-:Y:S01]  /*9470*/  IMAD.MOV.U32 R2, RZ, RZ, -0x1 ;  /* 0xffffffffff027424 */ /* 0x000fe200078e00ff */
[----:B------:R-:W-:Y:S02]  /*9480*/  SHF.R.U32.HI R5, RZ, 0x2, R3 ;  /* 0x00000002ff057819 */ /* 0x000fe40000011603 */
[----:B------:R-:W-:-:S03]  /*9490*/  SEL R3, RZ, 0x1, !P1 ;  /* 0x00000001ff037807 */ /* 0x000fc60004800000 */
[----:B------:R-:W-:Y:S01]  /*94a0*/  IMAD R8, R5, -0x5, R8 ;  /* 0xfffffffb05087824 */ /* 0x000fe200078e0208 */
[----:B------:R-:W-:Y:S02]  /*94b0*/  LOP3.LUT R0, R0, R3, RZ, 0x3c, !PT ;  /* 0x0000000300007212 */ /* 0x000fe400078e3cff */
[----:B------:R-:W-:Y:S02]  /*94c0*/  PRMT R3, RZ, 0x7610, R3 ;  /* 0x00007610ff037816 */ /* 0x000fe40000000003 */
[----:B------:R-:W-:Y:S02]  /*94d0*/  @P3 LOP3.LUT R0, R0, 0x1, R5, 0x78, !PT ;  /* 0x0000000100003812 */ /* 0x000fe400078e7805 */
[----:B--2---:R-:W-:-:S04]  /*94e0*/  IADD3 R18, P4, R18, R12, RZ ;  /* 0x0000000c12127210 */ /* 0x004fc80007f9e0ff */
[----:B------:R-:W-:Y:S01]  /*94f0*/  ISETP.GE.U32.AND P1, PT, R18, UR4, PT ;  /* 0x0000000412007c0c */ /* 0x000fe2000bf26070 */
[----:B------:R-:W-:-:S05]  /*9500*/  IMAD.X R17, R17, 0x1, R23, P4 ;  /* 0x0000000111117824 */ /* 0x000fca00020e0617 */
[----:B------:R-:W-:-:S13]  /*9510*/  ISETP.GE.U32.AND.EX P1, PT, R17, UR5, PT, P1 ;  /* 0x0000000511007c0c */ /* 0x000fda000bf26110 */
[----:B0-----:R-:W-:Y:S05]  /*9520*/  @P1 BRA `(.L_x_304) ;  /* 0x00000004005c1947 */ /* 0x001fea0003800000 */
[----:B------:R-:W0:Y:S01]  /*9530*/  S2R R12, SR_CTAID.X ;  /* 0x00000000000c7919 */ /* 0x000e220000002500 */
[----:B------:R-:W-:Y:S01]  /*9540*/  ULDC.64 UR4, c[0x0][0x628] ;  /* 0x00018a0000047ab9 */ /* 0x000fe20000000a00 */
[----:B------:R-:W1:Y:S01]  /*9550*/  LDC R13, c[0x0][0x144] ;  /* 0x00005100ff0d7b82 */ /* 0x000e620000000800 */
[----:B------:R-:W-:Y:S01]  /*9560*/  ISETP.NE.U32.AND P1, PT, RZ, UR4, PT ;  /* 0x00000004ff007c0c */ /* 0x000fe2000bf25070 */
[----:B------:R-:W2:Y:S01]  /*9570*/  S2R R10, SR_CTAID.Y ;  /* 0x00000000000a7919 */ /* 0x000ea20000002600 */
[----:B------:R-:W-:Y:S01]  /*9580*/  ULDC UR7, c[0x0][0x630] ;  /* 0x00018c0000077ab9 */ /* 0x000fe20000000800 */
[----:B------:R-:W-:Y:S01]  /*9590*/  ULDC UR8, c[0x0][0x150] ;  /* 0x0000540000087ab9 */ /* 0x000fe20000000800 */
[----:B------:R-:W-:Y:S01]  /*95a0*/  ISETP.NE.AND.EX P1, PT, RZ, UR5, PT, P1 ;  /* 0x00000005ff007c0c */ /* 0x000fe2000bf25310 */
[----:B------:R-:W-:Y:S02]  /*95b0*/  IMAD.MOV.U32 R2, RZ, RZ, R18 ;  /* 0x000000ffff027224 */ /* 0x000fe400078e0012 */
[----:B------:R-:W-:Y:S01]  /*95c0*/  IMAD.MOV.U32 R3, RZ, RZ, R17 ;  /* 0x000000ffff037224 */ /* 0x000fe200078e0011 */
[----:B0-----:R-:W-:-:S09]  /*95d0*/  I2FP.F32.U32 R14, R12 ;  /* 0x0000000c000e7245 */ /* 0x001fd20000201000 */
[----:B------:R-:W-:Y:S05]  /*95e0*/  @!P1 BRA `(.L_x_305) ;  /* 0x0000000000289947 */ /* 0x000fea0003800000 */
[----:B------:R-:W-:Y:S02]  /*95f0*/  ULDC UR6, c[0x0][0x634] ;  /* 0x00018d0000067ab9 */ /* 0x000fe40000000800 */
[----:B------:R-:W-:-:S05]  /*9600*/  IADD3 R3, P1, R18, UR6, RZ ;  /* 0x0000000612037c10 */ /* 0x000fca000ff3e0ff */
[----:B------:R-:W-:-:S04]  /*9610*/  IMAD.X R11, RZ, RZ, R17, P1 ;  /* 0x000000ffff0b7224 */ /* 0x000fc800008e0611 */
[----:B------:R-:W-:-:S04]  /*9620*/  IMAD.WIDE.U32 R4, R11, UR4, RZ ;  /* 0x000000040b047c25 */ /* 0x000fc8000f8e00ff */
[----:B------:R-:W-:-:S04]  /*9630*/  IMAD.WIDE.U32 R4, P1, R3, UR5, R4 ;  /* 0x0000000503047c25 */ /* 0x000fc8000f820004 */
[----:B------:R-:W-:-:S04]  /*9640*/  IMAD.WIDE.U32 R2, R3, UR4, RZ ;  /* 0x0000000403027c25 */ /* 0x000fc8000f8e00ff */
[----:B------:R-:W-:Y:S01]  /*9650*/  IMAD.MOV.U32 R2, RZ, RZ, R5 ;  /* 0x000000ffff027224 */ /* 0x000fe200078e0005 */
[----:B------:R-:W-:Y:S01]  /*9660*/  IADD3 RZ, P3, R3, R4, RZ ;  /* 0x0000000403ff7210 */ /* 0x000fe20007f7e0ff */
[----:B------:R-:W-:-:S04]  /*9670*/  IMAD.X R3, RZ, RZ, RZ, P1 ;  /* 0x000000ffff037224 */ /* 0x000fc800008e06ff */
[----:B------:R-:W-:-:S08]  /*9680*/  IMAD.WIDE.U32.X R2, R11, UR5, R2, P3 ;  /* 0x000000050b027c25 */ /* 0x000fd000098e0402 */
.L_x_305:
[----:B------:R-:W-:Y:S01]  /*9690*/  FMUL R14, R14, UR8 ;  /* 0x000000080e0e7c20 */ /* 0x000fe20008400000 */
[--C-:B------:R-:W-:Y:S01]  /*96a0*/  SHF.R.U64 R11, R2, UR7, R3.reuse ;  /* 0x00000007020b7c19 */ /* 0x100fe20008001203 */
[----:B------:R-:W-:Y:S01]  /*96b0*/  ULDC.64 UR4, c[0x0][0x620] ;  /* 0x0001880000047ab9 */ /* 0x000fe20000000a00 */
[----:B------:R-:W-:Y:S01]  /*96c0*/  SHF.R.U32.HI R2, RZ, UR7, R3 ;  /* 0x00000007ff027c19 */ /* 0x000fe20008011603 */
[----:B------:R-:W-:Y:S01]  /*96d0*/  IMAD.MOV.U32 R3, RZ, RZ, R17 ;  /* 0x000000ffff037224 */ /* 0x000fe200078e0011 */
[----:B------:R-:W-:Y:S01]  /*96e0*/  IADD3 R15, P1, RZ, -R11, RZ ;  /* 0x8000000bff0f7210 */ /* 0x000fe20007f3e0ff */
[----:B------:R-:W0:Y:S01]  /*96f0*/  F2I.U32.TRUNC.NTZ R14, R14 ;  /* 0x0000000e000e7305 */ /* 0x000e22000020f000 */
[----:B------:R-:W-:-:S03]  /*9700*/  ULDC.64 UR6, c[0x0][0x640] ;  /* 0x0001900000067ab9 */ /* 0x000fc60000000a00 */
[----:B------:R-:W-:Y:S01]  /*9710*/  IMAD.X R2, RZ, RZ, ~R2, P1 ;  /* 0x000000ffff027224 */ /* 0x000fe200008e0e02 */
[----:B------:R-:W-:-:S03]  /*9720*/  ISETP.NE.U32.AND P1, PT, RZ, UR6, PT ;  /* 0x00000006ff007c0c */ /* 0x000fc6000bf25070 */
[----:B------:R-:W-:Y:S01]  /*9730*/  IMAD R2, R2, UR4, RZ ;  /* 0x0000000402027c24 */ /* 0x000fe2000f8e02ff */
[----:B------:R-:W-:-:S03]  /*9740*/  ISETP.NE.AND.EX P1, PT, RZ, UR7, PT, P1 ;  /* 0x00000007ff007c0c */ /* 0x000fc6000bf25310 */
[C---:B------:R-:W-:Y:S01]  /*9750*/  IMAD R5, R15.reuse, UR5, R2 ;  /* 0x000000050f057c24 */ /* 0x040fe2000f8e0202 */
[----:B------:R-:W-:Y:S01]  /*9760*/  ULDC UR5, c[0x0][0x154] ;  /* 0x0000550000057ab9 */ /* 0x000fe20000000800 */
[----:B------:R-:W-:Y:S02]  /*9770*/  IMAD.MOV.U32 R2, RZ, RZ, R18 ;  /* 0x000000ffff027224 */ /* 0x000fe400078e0012 */
[----:B0-----:R-:W-:Y:S02]  /*9780*/  IMAD.MOV R4, RZ, RZ, -R14 ;  /* 0x000000ffff047224 */ /* 0x001fe400078e0a0e */
[----:B------:R-:W-:Y:S01]  /*9790*/  IMAD.WIDE.U32 R2, R15, UR4, R2 ;  /* 0x000000040f027c25 */ /* 0x000fe2000f8e0002 */
[----:B------:R-:W-:-:S03]  /*97a0*/  ULDC UR4, c[0x0][0x618] ;  /* 0x0001860000047ab9 */ /* 0x000fc60000000800 */
[----:B-1----:R-:W-:Y:S01]  /*97b0*/  IMAD R12, R13, R4, R12 ;  /* 0x000000040d0c7224 */ /* 0x002fe200078e020c */
[----:B--2---:R-:W-:Y:S01]  /*97c0*/  I2FP.F32.U32 R4, R10 ;  /* 0x0000000a00047245 */ /* 0x004fe20000201000 */
[----:B------:R-:W0:Y:S01]  /*97d0*/  LDC R13, c[0x0][0x148] ;  /* 0x00005200ff0d7b82 */ /* 0x000e220000000800 */
[----:B------:R-:W-:-:S03]  /*97e0*/  IMAD.IADD R3, R3, 0x1, R5 ;  /* 0x0000000103037824 */ /* 0x000fc600078e0205 */
[----:B------:R-:W-:Y:S02]  /*97f0*/  FMUL R4, R4, UR5 ;  /* 0x0000000504047c20 */ /* 0x000fe40008400000 */
[--C-:B------:R-:W-:Y:S02]  /*9800*/  SHF.R.U64 R14, R2, UR4, R3.reuse ;  /* 0x00000004020e7c19 */ /* 0x100fe40008001203 */
[----:B------:R-:W-:Y:S01]  /*9810*/  SHF.R.U32.HI R3, RZ, UR4, R3 ;  /* 0x00000004ff037c19 */ /* 0x000fe20008011603 */
[----:B------:R1:W2:Y:S01]  /*9820*/  F2I.U32.TRUNC.NTZ R20, R4 ;  /* 0x0000000400147305 */ /* 0x0002a2000020f000 */
[----:B------:R-:W-:Y:S02]  /*9830*/  ULDC UR4, c[0x0][0x608] ;  /* 0x0001820000047ab9 */ /* 0x000fe40000000800 */
[--C-:B------:R-:W-:Y:S02]  /*9840*/  SHF.R.U64 R19, R14, UR4, R3.reuse ;  /* 0x000000040e137c19 */ /* 0x100fe40008001203 */
[----:B------:R-:W-:Y:S01]  /*9850*/  SHF.R.U32.HI R2, RZ, UR4, R3 ;  /* 0x00000004ff027c19 */ /* 0x000fe20008011603 */
[----:B------:R-:W-:-:S03]  /*9860*/  ULDC UR4, c[0x0][0x658] ;  /* 0x0001960000047ab9 */ /* 0x000fc60000000800 */
[--C-:B------:R-:W-:Y:S02]  /*9870*/  SHF.R.U64 R15, R19, UR4, R2.reuse ;  /* 0x00000004130f7c19 */ /* 0x100fe40008001202 */
[----:B------:R-:W-:-:S03]  /*9880*/  SHF.R.U32.HI R21, RZ, UR4, R2 ;  /* 0x00000004ff157c19 */ /* 0x000fc60008011602 */
[----:B------:R-:W-:Y:S02]  /*9890*/  IMAD.MOV.U32 R2, RZ, RZ, R15 ;  /* 0x000000ffff027224 */ /* 0x000fe400078e000f */
[----:B------:R-:W-:Y:S01]  /*98a0*/  IMAD.MOV.U32 R3, RZ, RZ, R21 ;  /* 0x000000ffff037224 */ /* 0x000fe200078e0015 */
[----:B-12---:R-:W-:Y:S06]  /*98b0*/  @!P1 BRA `(.L_x_306) ;  /* 0x0000000000289947 */ /* 0x006fec0003800000 */
        /* <DEDUP_REMOVED lines=10> */
.L_x_306:
[----:B------:R-:W1:Y:S01]  /*9960*/  LDC R4, c[0x0][0x65c] ;  /* 0x00019700ff047b82 */ /* 0x000e620000000800 */
[----:B------:R-:W-:Y:S01]  /*9970*/  ULDC UR4, c[0x0][0x648] ;  /* 0x0001920000047ab9 */ /* 0x000fe20000000800 */
[----:B------:R-:W-:Y:S01]  /*9980*/  LOP3.LUT R19, R19, UR16, RZ, 0xc0, !PT ;  /* 0x0000001013137c12 */ /* 0x000fe2000f8ec0ff */
[----:B------:R-:W-:Y:S01]  /*9990*/  IMAD.MOV R20, RZ, RZ, -R20 ;  /* 0x000000ffff147224 */ /* 0x000fe200078e0a14 */
[----:B------:R-:W-:Y:S01]  /*99a0*/  SHF.R.U64 R2, R2, UR4, R3 ;  /* 0x0000000402027c19 */ /* 0x000fe20008001203 */
[----:B------:R-:W-:Y:S01]  /*99b0*/  ULDC UR4, c[0x0][0x638] ;  /* 0x00018e0000047ab9 */ /* 0x000fe20000000800 */
[----:B------:R-:W-:Y:S01]  /*99c0*/  LOP3.LUT R14, R14, UR15, RZ, 0xc0, !PT ;  /* 0x0000000f0e0e7c12 */ /* 0x000fe2000f8ec0ff */
[----:B------:R-:W-:Y:S01]  /*99d0*/  ULDC UR5, c[0x0][0x610] ;  /* 0x0001840000057ab9 */ /* 0x000fe20000000800 */
[----:B------:R-:W-:Y:S02]  /*99e0*/  IMAD.MOV.U32 R3, RZ, RZ, 0x1 ;  /* 0x00000001ff037424 */ /* 0x000fe400078e00ff */
[----:B------:R-:W-:Y:S01]  /*99f0*/  IMAD R19, R2, UR17, R19 ;  /* 0x0000001102137c24 */ /* 0x000fe2000f8e0213 */
[----:B-1----:R-:W-:Y:S01]  /*9a00*/  ISETP.NE.AND P1, PT, R4, 0x1, PT ;  /* 0x000000010400780c */ /* 0x002fe20003f25270 */
[----:B------:R-:W-:-:S02]  /*9a10*/  IMAD.MOV R4, RZ, RZ, -R2 ;  /* 0x000000ffff047224 */ /* 0x000fc400078e0a02 */
[----:B------:R-:W-:Y:S02]  /*9a20*/  IMAD.MOV.U32 R2, RZ, RZ, R11 ;  /* 0x000000ffff027224 */ /* 0x000fe400078e000b */
[----:B------:R-:W-:Y:S01]  /*9a30*/  IMAD R15, R4, UR4, R15 ;  /* 0x00000004040f7c24 */ /* 0x000fe2000f8e020f */
[----:B------:R-:W-:-:S03]  /*9a40*/  ULDC UR4, c[0x0][0x600] ;  /* 0x0001800000047ab9 */ /* 0x000fc60000000800 */
[----:B------:R-:W-:-:S04]  /*9a50*/  IMAD R15, R15, UR4, R14 ;  /* 0x000000040f0f7c24 */ /* 0x000fc8000f8e020e */
[----:B0-----:R-:W-:-:S04]  /*9a60*/  @P1 IMAD R12, R13, R20, R10 ;  /* 0x000000140d0c1224 */ /* 0x001fc800078e020a */
[----:B------:R-:W-:-:S05]  /*9a70*/  IMAD R12, R19, UR5, R12 ;  /* 0x00000005130c7c24 */ /* 0x000fca000f8e020c */
[----:B------:R-:W-:Y:S02]  /*9a80*/  SEL R22, R15, R12, !P1 ;  /* 0x0000000c0f167207 */ /* 0x000fe40004800000 */
[----:B------:R-:W-:-:S07]  /*9a90*/  SEL R19, R12, R15, !P1 ;  /* 0x0000000f0c137207 */ /* 0x000fce0004800000 */
.L_x_304:
[----:B------:R-:W-:Y:S05]  /*9aa0*/  BSYNC B1 ;  /* 0x0000000000017941 */ /* 0x000fea0003800000 */
.L_x_303:
[----:B------:R-:W-:-:S13]  /*9ab0*/  LOP3.LUT P1, RZ, R3, 0xff, RZ, 0xc0, !PT ;  /* 0x000000ff03ff7812 */ /* 0x000fda000782c0ff */
[----:B------:R-:W-:Y:S05]  /*9ac0*/  @P1 BRA `(.L_x_307) ;  /* 0xfffffff4001c1947 */ /* 0x000fea000383ffff */
[----:B------:R-:W-:Y:S05]  /*9ad0*/  BSYNC B0 ;  /* 0x0000000000007941 */ /* 0x000fea0003800000 */
.L_x_295:
[----:B------:R-:W-:-:S03]  /*9ae0*/  UMOV UR4, 0xffffffff ;  /* 0xffffffff00047882 */ /* 0x000fc60000000000 */
[----:B------:R-:W-:Y:S05]  /*9af0*/  BRA.DIV UR4, `(.L_x_308) ;  /* 0x0000000604647947 */ /* 0x000fea000b800000 */
[----:B------:R-:W-:-:S13]  /*9b00*/  ELECT P6, URZ, PT ;  /* 0x00000000003f782f */ /* 0x000fda00038c0000 */
.L_x_325:
[----:B------:R-:W-:Y:S04]  /*9b10*/  BSSY B0, `(.L_x_309) ;  /* 0x0000034000007945 */ /* 0x000fe80003800000 */
[----:B------:R-:W-:Y:S05]  /*9b20*/  @!P6 BRA `(.L_x_310) ;  /* 0x0000000000c8e947 */ /* 0x000fea0003800000 */
[----:B------:R-:W-:-:S04]  /*9b30*/  LOP3.LUT R16, R16, 0x2, RZ, 0xfc, !PT ;  /* 0x0000000210107812 */ /* 0x000fc800078efcff */
[----:B------:R-:W-:-:S13]  /*9b40*/  ISETP.NE.AND P0, PT, R16, 0x3, PT ;  /* 0x000000031000780c */ /* 0x000fda0003f05270 */
[----:B------:R-:W-:Y:S05]  /*9b50*/  @!P0 BRA `(.L_x_311) ;  /* 0x0000000000048947 */ /* 0x000fea0003800000 */
[----:B------:R-:W-:Y:S01]  /*9b60*/  BPT.TRAP 0x1 ;  /* 0x000000040000795c */ /* 0x000fe20000300000 */
.L_x_311:
[----:B------:R-:W0:Y:S01]  /*9b70*/  S2R R3, SR_CgaCtaId ;  /* 0x0000000000037919 */ /* 0x000e220000008800 */
[----:B------:R-:W-:-:S04]  /*9b80*/  MOV R2, 0x400 ;  /* 0x0000040000027802 */ /* 0x000fc80000000f00 */
[----:B0-----:R-:W-:Y:S02]  /*9b90*/  LEA R3, R3, R2, 0x18 ;  /* 0x0000000203037211 */ /* 0x001fe400078ec0ff */
[----:B------:R-:W-:-:S03]  /*9ba0*/  SHF.L.U32 R2, R0, 0x1f, RZ ;  /* 0x0000001f00027819 */ /* 0x000fc600000006ff */
[----:B------:R-:W-:-:S04]  /*9bb0*/  VIADD R3, R3, 0x28 ;  /* 0x0000002803037836 */ /* 0x000fc80000000000 */
[C---:B------:R-:W-:Y:S02]  /*9bc0*/  IMAD R7, R8.reuse, 0x8, R3 ;  /* 0x0000000808077824 */ /* 0x040fe400078e0203 */
[----:B------:R-:W-:Y:S02]  /*9bd0*/  VIADD R8, R8, 0x1 ;  /* 0x0000000108087836 */ /* 0x000fe40000000000 */
[----:B------:R-:W0:Y:S03]  /*9be0*/  SYNCS.PHASECHK.TRANS64.TRYWAIT P0, [R7+URZ], R2 ;  /* 0x00000002070075a7 */ /* 0x000e26000800017f */
[----:B------:R-:W-:-:S04]  /*9bf0*/  ISETP.NE.AND P1, PT, R8, 0x5, PT ;  /* 0x000000050800780c */ /* 0x000fc80003f25270 */
[----:B------:R-:W-:Y:S02]  /*9c00*/  SEL R5, RZ, 0x1, P1 ;  /* 0x00000001ff057807 */ /* 0x000fe40000800000 */
[----:B------:R-:W-:Y:S02]  /*9c10*/  SEL R8, R8, RZ, P1 ;  /* 0x000000ff08087207 */ /* 0x000fe40000800000 */
[----:B------:R-:W-:-:S03]  /*9c20*/  LOP3.LUT R5, R0, R5, RZ, 0x3c, !PT ;  /* 0x0000000500057212 */ /* 0x000fc600078e3cff */
[----:B------:R-:W-:Y:S01]  /*9c30*/  IMAD R9, R8, 0x8, R3 ;  /* 0x0000000808097824 */ /* 0x000fe200078e0203 */
[----:B------:R-:W-:Y:S01]  /*9c40*/  SHF.L.U32 R4, R5, 0x1f, RZ ;  /* 0x0000001f05047819 */ /* 0x000fe200000006ff */
[----:B0-----:R-:W-:Y:S06]  /*9c50*/  @!P0 BRA `(.L_x_312) ;  /* 0x00000004002c8947 */ /* 0x001fec0003800000 */
.L_x_326:
[----:B------:R-:W1:Y:S01]  /*9c60*/  SYNCS.PHASECHK.TRANS64.TRYWAIT P0, [R9+URZ], R4 ;  /* 0x00000004090075a7 */ /* 0x000e62000800017f */
[----:B------:R-:W-:-:S05]  /*9c70*/  VIADD R0, R8, 0x1 ;  /* 0x0000000108007836 */ /* 0x000fca0000000000 */
[----:B------:R-:W-:-:S04]  /*9c80*/  ISETP.NE.AND P1, PT, R0, 0x5, PT ;  /* 0x000000050000780c */ /* 0x000fc80003f25270 */
[----:B0-----:R-:W-:Y:S02]  /*9c90*/  SEL R2, RZ, 0x1, P1 ;  /* 0x00000001ff027807 */ /* 0x001fe40000800000 */
[----:B------:R-:W-:Y:S02]  /*9ca0*/  SEL R0, R0, RZ, P1 ;  /* 0x000000ff00007207 */ /* 0x000fe40000800000 */
[----:B------:R-:W-:-:S03]  /*9cb0*/  LOP3.LUT R7, R5, R2, RZ, 0x3c, !PT ;  /* 0x0000000205077212 */ /* 0x000fc600078e3cff */
[----:B------:R-:W-:Y:S01]  /*9cc0*/  IMAD R6, R0, 0x8, R3 ;  /* 0x0000000800067824 */ /* 0x000fe200078e0203 */
[----:B------:R-:W-:Y:S01]  /*9cd0*/  SHF.L.U32 R5, R7, 0x1f, RZ ;  /* 0x0000001f07057819 */ /* 0x000fe200000006ff */
[----:B-1----:R-:W-:Y:S06]  /*9ce0*/  @!P0 BRA `(.L_x_313) ;  /* 0x00000004001c8947 */ /* 0x002fec0003800000 */
.L_x_327:
[----:B------:R-:W1:Y:S01]  /*9cf0*/  SYNCS.PHASECHK.TRANS64.TRYWAIT P0, [R6+URZ], R5 ;  /* 0x00000005060075a7 */ /* 0x000e62000800017f */
[----:B------:R-:W-:-:S05]  /*9d00*/  VIADD R0, R0, 0x1 ;  /* 0x0000000100007836 */ /* 0x000fca0000000000 */
[----:B------:R-:W-:-:S04]  /*9d10*/  ISETP.NE.AND P1, PT, R0, 0x5, PT ;  /* 0x000000050000780c */ /* 0x000fc80003f25270 */
[----:B------:R-:W-:Y:S02]  /*9d20*/  SEL R2, RZ, 0x1, P1 ;  /* 0x00000001ff027807 */ /* 0x000fe40000800000 */
[----:B------:R-:W-:Y:S02]  /*9d30*/  SEL R0, R0, RZ, P1 ;  /* 0x000000ff00007207 */ /* 0x000fe40000800000 */
[----:B------:R-:W-:-:S03]  /*9d40*/  LOP3.LUT R7, R7, R2, RZ, 0x3c, !PT ;  /* 0x0000000207077212 */ /* 0x000fc600078e3cff */
[----:B0-----:R-:W-:Y:S01]  /*9d50*/  IMAD R9, R0, 0x8, R3 ;  /* 0x0000000800097824 */ /* 0x001fe200078e0203 */
[----:B------:R-:W-:Y:S01]  /*9d60*/  SHF.L.U32 R4, R7, 0x1f, RZ ;  /* 0x0000001f07047819 */ /* 0x000fe200000006ff */
[----:B-1----:R-:W-:Y:S06]  /*9d70*/  @!P0 BRA `(.L_x_314) ;  /* 0x00000004000c8947 */ /* 0x002fec0003800000 */
.L_x_328:
[----:B------:R-:W1:Y:S01]  /*9d80*/  SYNCS.PHASECHK.TRANS64.TRYWAIT P0, [R9+URZ], R4 ;  /* 0x00000004090075a7 */ /* 0x000e62000800017f */
[----:B------:R-:W-:-:S05]  /*9d90*/  VIADD R0, R0, 0x1 ;  /* 0x0000000100007836 */ /* 0x000fca0000000000 */
[----:B------:R-:W-:-:S04]  /*9da0*/  ISETP.NE.AND P1, PT, R0, 0x5, PT ;  /* 0x000000050000780c */ /* 0x000fc80003f25270 */
[----:B------:R-:W-:Y:S02]  /*9db0*/  SEL R2, RZ, 0x1, P1 ;  /* 0x00000001ff027807 */ /* 0x000fe40000800000 */
[----:B------:R-:W-:Y:S02]  /*9dc0*/  SEL R0, R0, RZ, P1 ;  /* 0x000000ff00007207 */ /* 0x000fe40000800000 */
[----:B------:R-:W-:Y:S01]  /*9dd0*/  LOP3.LUT R2, R7, R2, RZ, 0x3c, !PT ;  /* 0x0000000207027212 */ /* 0x000fe200078e3cff */
[----:B-1----:R-:W-:Y:S06]  /*9de0*/  @!P0 BRA `(.L_x_315) ;  /* 0x0000000400048947 */ /* 0x002fec0003800000 */
.L_x_329:
[----:B------:R-:W-:Y:S01]  /*9df0*/  IMAD R3, R0, 0x8, R3 ;  /* 0x0000000800037824 */ /* 0x000fe200078e0203 */
[----:B------:R-:W-:-:S07]  /*9e00*/  SHF.L.U32 R0, R2, 0x1f, RZ ;  /* 0x0000001f02007819 */ /* 0x000fce00000006ff */
.L_x_316:
[----:B--2---:R2:W3:Y:S02]  /*9e10*/  SYNCS.PHASECHK.TRANS64.TRYWAIT P0, [R3+URZ], R0 ;  /* 0x00000000030075a7 */ /* 0x0044e4000800017f */
[----:B---3--:R-:W-:Y:S05]  /*9e20*/  @!P0 NANOSLEEP.SYNCS 0x989680 ;  /* 0x009896800000895d */ /* 0x008fea0003900000 */
[----:B------:R-:W3:Y:S02]  /*9e30*/  @!P0 SYNCS.PHASECHK.TRANS64 P0, [R3+URZ], R0 ;  /* 0x00000000030085a7 */ /* 0x000ee4000800007f */
[----:B---3--:R-:W-:Y:S05]  /*9e40*/  @!P0 BRA `(.L_x_316) ;  /* 0xfffffffc00f08947 */ /* 0x008fea000383ffff */
.L_x_310:
[----:B------:R-:W-:Y:S05]  /*9e50*/  BSYNC B0 ;  /* 0x0000000000007941 */ /* 0x000fea0003800000 */
.L_x_309:
[----:B------:R-:W-:Y:S05]  /*9e60*/  EXIT ;  /* 0x000000000000794d */ /* 0x000fea0003800000 */
.L_x_19:
[----:B-1----:R1:W2:Y:S02]  /*9e70*/  SYNCS.PHASECHK.TRANS64.TRYWAIT P0, [R161+URZ], R0 ;  /* 0x00000000a10075a7 */ /* 0x0022a4000800017f */
[----:B--2---:R-:W-:Y:S05]  /*9e80*/  @!P0 NANOSLEEP.SYNCS 0x989680 ;  /* 0x009896800000895d */ /* 0x004fea0003900000 */
[----:B------:R-:W2:Y:S02]  /*9e90*/  @!P0 SYNCS.PHASECHK.TRANS64 P0, [R161+URZ], R0 ;  /* 0x00000000a10085a7 */ /* 0x000ea4000800007f */
[----:B--2---:R-:W-:Y:S05]  /*9ea0*/  @!P0 BRA `(.L_x_19) ;  /* 0xfffffffc00f08947 */ /* 0x004fea000383ffff */
[----:B------:R-:W-:Y:S05]  /*9eb0*/  BRA `(.L_x_317) ;  /* 0xffffff7400f47947 */ /* 0x000fea000383ffff */
.L_x_24:
[----:B--2---:R2:W3:Y:S02]  /*9ec0*/  SYNCS.PHASECHK.TRANS64.TRYWAIT P1, [R3+URZ], R0 ;  /* 0x00000000030075a7 */ /* 0x0044e4000802017f */
[----:B---3--:R-:W-:Y:S05]  /*9ed0*/  @!P1 NANOSLEEP.SYNCS 0x989680 ;  /* 0x009896800000995d */ /* 0x008fea0003900000 */
[----:B------:R-:W3:Y:S02]  /*9ee0*/  @!P1 SYNCS.PHASECHK.TRANS64 P1, [R3+URZ], R0 ;  /* 0x00000000030095a7 */ /* 0x000ee4000802007f */
[----:B---3--:R-:W-:Y:S05]  /*9ef0*/  @!P1 BRA `(.L_x_24) ;  /* 0xfffffffc00f09947 */ /* 0x008fea000383ffff */
[----:B------:R-:W-:Y:S05]  /*9f00*/  BRA `(.L_x_23) ;  /* 0xffffff7800607947 */ /* 0x000fea000383ffff */
.L_x_29:
[----:B--2---:R-:W-:-:S04]  /*9f10*/  IMAD.U32 R5, RZ, RZ, UR4 ;  /* 0x00000004ff057e24 */ /* 0x004fc8000f8e00ff */
[----:B------:R2:W3:Y:S03]  /*9f20*/  SYNCS.PHASECHK.TRANS64.TRYWAIT P1, [R5+URZ], R4 ;  /* 0x00000004050075a7 */ /* 0x0004e6000802017f */
[----:B---3--:R-:W-:Y:S05]  /*9f30*/  @!P1 NANOSLEEP.SYNCS 0x989680 ;  /* 0x009896800000995d */ /* 0x008fea0003900000 */
[----:B------:R-:W3:Y:S02]  /*9f40*/  @!P1 SYNCS.PHASECHK.TRANS64 P1, [R5+URZ], R4 ;  /* 0x00000004050095a7 */ /* 0x000ee4000802007f */
[----:B---3--:R-:W-:Y:S05]  /*9f50*/  @!P1 BRA `(.L_x_29) ;  /* 0xfffffffc00ec9947 */ /* 0x008fea000383ffff */
[----:B------:R-:W-:Y:S05]  /*9f60*/  BRA `(.L_x_28) ;  /* 0xffffff7c003c7947 */ /* 0x000fea000383ffff */
.L_x_35:
[----:B-1----:R1:W2:Y:S02]  /*9f70*/  SYNCS.PHASECHK.TRANS64.TRYWAIT P0, [R161+URZ+0x10], R0 ;  /* 0x00001000a10075a7 */ /* 0x0022a4000800017f */
[----:B--2---:R-:W-:Y:S05]  /*9f80*/  @!P0 NANOSLEEP.SYNCS 0x989680 ;  /* 0x009896800000895d */ /* 0x004fea0003900000 */
[----:B------:R-:W2:Y:S02]  /*9f90*/  @!P0 SYNCS.PHASECHK.TRANS64 P0, [R161+URZ+0x10], R0 ;  /* 0x00001000a10085a7 */ /* 0x000ea4000800007f */
[----:B--2---:R-:W-:Y:S05]  /*9fa0*/  @!P0 BRA `(.L_x_35) ;  /* 0xfffffffc00f08947 */ /* 0x004fea000383ffff */
[----:B------:R-:W-:Y:S05]  /*9fb0*/  BRA `(.L_x_318) ;  /* 0xffffff8000947947 */ /* 0x000fea000383ffff */
.L_x_296:
[----:B------:R-:W-:Y:S01]  /*9fc0*/  BSSY B1, `(.L_x_319) ;  /* 0x0000006000017945 */ /* 0x000fe20003800000 */
[----:B------:R-:W-:-:S07]  /*9fd0*/  IMAD.MOV.U32 R15, RZ, RZ, -0x1 ;  /* 0xffffffffff0f7424 */ /* 0x000fce00078e00ff */
[----:B-----5:R-:W-:Y:S05]  /*9fe0*/  WARPSYNC.COLLECTIVE R15, `(.L_x_320) ;  /* 0x000000000f0c7348 */ /* 0x020fea0003c00000 */
[----:B------:R-:W-:Y:S02]  /*9ff0*/  ELECT P6, UR62, PT ;  /* 0x00000000003e782f */ /* 0x000fe400038c0000 */
[----:B------:R-:W-:Y:S01]  /*a000*/  MOV R14, UR62 ;  /* 0x0000003e000e7c02 */ /* 0x000fe20008000f00 */
[----:B-----5:R-:W-:Y:S10]  /*a010*/  ENDCOLLECTIVE ;  /* 0x000000000000791b */ /* 0x020ff40003800000 */
.L_x_320:
[----:B------:R-:W-:Y:S05]  /*a020*/  BSYNC B1 ;  /* 0x0000000000017941 */ /* 0x000fea0003800000 */
.L_x_319:
[----:B------:R-:W-:Y:S05]  /*a030*/  BRA `(.L_x_321) ;  /* 0xffffffec00cc7947 */ /* 0x000fea000383ffff */
.L_x_299:
[----:B-1----:R1:W2:Y:S02]  /*a040*/  SYNCS.PHASECHK.TRANS64.TRYWAIT P1, [R12+URZ+0x28], R5 ;  /* 0x000028050c0075a7 */ /* 0x0022a4000802017f */
[----:B--2---:R-:W-:Y:S05]  /*a050*/  @!P1 NANOSLEEP.SYNCS 0x989680 ;  /* 0x009896800000995d */ /* 0x004fea0003900000 */
[----:B------:R-:W2:Y:S02]  /*a060*/  @!P1 SYNCS.PHASECHK.TRANS64 P1, [R12+URZ+0x28], R5 ;  /* 0x000028050c0095a7 */ /* 0x000ea4000802007f */
[----:B--2---:R-:W-:Y:S05]  /*a070*/  @!P1 BRA `(.L_x_299) ;  /* 0xfffffffc00f09947 */ /* 0x004fea000383ffff */
[----:B------:R-:W-:Y:S05]  /*a080*/  BRA `(.L_x_322) ;  /* 0xfffffff000087947 */ /* 0x000fea000383ffff */
.L_x_308:
[----:B------:R-:W-:Y:S01]  /*a090*/  BSSY B0, `(.L_x_323) ;  /* 0x0000006000007945 */ /* 0x000fe20003800000 */
[----:B------:R-:W-:-:S07]  /*a0a0*/  IMAD.MOV.U32 R15, RZ, RZ, -0x1 ;  /* 0xffffffffff0f7424 */ /* 0x000fce00078e00ff */
[----:B-----5:R-:W-:Y:S05]  /*a0b0*/  WARPSYNC.COLLECTIVE R15, `(.L_x_324) ;  /* 0x000000000f0c7348 */ /* 0x020fea0003c00000 */
[----:B------:R-:W-:Y:S02]  /*a0c0*/  ELECT P6, UR62, PT ;  /* 0x00000000003e782f */ /* 0x000fe400038c0000 */
[----:B------:R-:W-:Y:S01]  /*a0d0*/  MOV R14, UR62 ;  /* 0x0000003e000e7c02 */ /* 0x000fe20008000f00 */
[----:B-----5:R-:W-:Y:S10]  /*a0e0*/  ENDCOLLECTIVE ;  /* 0x000000000000791b */ /* 0x020ff40003800000 */
.L_x_324:
[----:B------:R-:W-:Y:S05]  /*a0f0*/  BSYNC B0 ;  /* 0x0000000000007941 */ /* 0x000fea0003800000 */
.L_x_323:
[----:B------:R-:W-:Y:S05]  /*a100*/  BRA `(.L_x_325) ;  /* 0xfffffff800807947 */ /* 0x000fea000383ffff */
.L_x_312:
[----:B0-----:R0:W1:Y:S02]  /*a110*/  SYNCS.PHASECHK.TRANS64.TRYWAIT P0, [R7+URZ], R2 ;  /* 0x00000002070075a7 */ /* 0x001064000800017f */
[----:B-1----:R-:W-:Y:S05]  /*a120*/  @!P0 NANOSLEEP.SYNCS 0x989680 ;  /* 0x009896800000895d */ /* 0x002fea0003900000 */
[----:B------:R-:W1:Y:S02]  /*a130*/  @!P0 SYNCS.PHASECHK.TRANS64 P0, [R7+URZ], R2 ;  /* 0x00000002070085a7 */ /* 0x000e64000800007f */
[----:B-1----:R-:W-:Y:S05]  /*a140*/  @!P0 BRA `(.L_x_312) ;  /* 0xfffffffc00f08947 */ /* 0x002fea000383ffff */
[----:B------:R-:W-:Y:S05]  /*a150*/  BRA `(.L_x_326) ;  /* 0xfffffff800c07947 */ /* 0x000fea000383ffff */
.L_x_313:
[----:B0-----:R0:W1:Y:S02]  /*a160*/  SYNCS.PHASECHK.TRANS64.TRYWAIT P0, [R9+URZ], R4 ;  /* 0x00000004090075a7 */ /* 0x001064000800017f */
[----:B-1----:R-:W-:Y:S05]  /*a170*/  @!P0 NANOSLEEP.SYNCS 0x989680 ;  /* 0x009896800000895d */ /* 0x002fea0003900000 */
[----:B------:R-:W1:Y:S02]  /*a180*/  @!P0 SYNCS.PHASECHK.TRANS64 P0, [R9+URZ], R4 ;  /* 0x00000004090085a7 */ /* 0x000e64000800007f */
[----:B-1----:R-:W-:Y:S05]  /*a190*/  @!P0 BRA `(.L_x_313) ;  /* 0xfffffffc00f08947 */ /* 0x002fea000383ffff */
[----:B------:R-:W-:Y:S05]  /*a1a0*/  BRA `(.L_x_327) ;  /* 0xfffffff800d07947 */ /* 0x000fea000383ffff */
.L_x_314:
[----:B0-----:R0:W1:Y:S02]  /*a1b0*/  SYNCS.PHASECHK.TRANS64.TRYWAIT P0, [R6+URZ], R5 ;  /* 0x00000005060075a7 */ /* 0x001064000800017f */
[----:B-1----:R-:W-:Y:S05]  /*a1c0*/  @!P0 NANOSLEEP.SYNCS 0x989680 ;  /* 0x009896800000895d */ /* 0x002fea0003900000 */
[----:B------:R-:W1:Y:S02]  /*a1d0*/  @!P0 SYNCS.PHASECHK.TRANS64 P0, [R6+URZ], R5 ;  /* 0x00000005060085a7 */ /* 0x000e64000800007f */
[----:B-1----:R-:W-:Y:S05]  /*a1e0*/  @!P0 BRA `(.L_x_314) ;  /* 0xfffffffc00f08947 */ /* 0x002fea000383ffff */
[----:B------:R-:W-:Y:S05]  /*a1f0*/  BRA `(.L_x_328) ;  /* 0xfffffff800e07947 */ /* 0x000fea000383ffff */
.L_x_315:
[----:B-1----:R1:W2:Y:S02]  /*a200*/  SYNCS.PHASECHK.TRANS64.TRYWAIT P0, [R9+URZ], R4 ;  /* 0x00000004090075a7 */ /* 0x0022a4000800017f */
[----:B--2---:R-:W-:Y:S05]  /*a210*/  @!P0 NANOSLEEP.SYNCS 0x989680 ;  /* 0x009896800000895d */ /* 0x004fea0003900000 */
[----:B------:R-:W2:Y:S02]  /*a220*/  @!P0 SYNCS.PHASECHK.TRANS64 P0, [R9+URZ], R4 ;  /* 0x00000004090085a7 */ /* 0x000ea4000800007f */
[----:B--2---:R-:W-:Y:S05]  /*a230*/  @!P0 BRA `(.L_x_315) ;  /* 0xfffffffc00f08947 */ /* 0x004fea000383ffff */
[----:B------:R-:W-:Y:S05]  /*a240*/  BRA `(.L_x_329) ;  /* 0xfffffff800e87947 */ /* 0x000fea000383ffff */
.L_x_330:
[----:B------:R-:W-:-:S00]  /*a250*/  BRA `(.L_x_330) ;  /* 0xfffffffc00fc7947 */ /* 0x000fc0000383ffff */
[----:B------:R-:W-:-:S00]  /*a260*/  NOP ;  /* 0x0000000000007918 */ /* 0x000fc00000000000 */
        /* <DEDUP_REMOVED lines=9> */
.L_x_331:


//--------------------- .nv.global.init           --------------------------
	.section	.nv.global.init,"aw",@progbits
.nv.global.init:
	.type		$str$22,@object
	.size		$str$22,($str$23 - $str$22)
$str$22:
        /*0000*/ 	.byte	0x6b, 0x5f, 0x74, 0x69, 0x6c, 0x65, 0x5f, 0x63, 0x6f, 0x75, 0x6e, 0x74, 0x20, 0x3e, 0x3d, 0x20
        /*0010*/ 	.byte	0x31, 0x00
	.type		$str$23,@object
	.size		$str$23,(__unnamed_1 - $str$23)
$str$23:
        /*0012*/ 	.byte	0x2f, 0x74, 0x6d, 0x70, 0x2f, 0x63, 0x75, 0x74, 0x6c, 0x61, 0x73, 0x73, 0x5f, 0x73, 0x77, 0x65
        /*0022*/ 	.byte	0x65, 0x70, 0x5f, 0x73, 0x72, 0x63, 0x2f, 0x69, 0x6e, 0x63, 0x6c, 0x75, 0x64, 0x65, 0x2f, 0x63
        /*0032*/ 	.byte	0x75, 0x74, 0x6c, 0x61, 0x73, 0x73, 0x2f, 0x67, 0x65, 0x6d, 0x6d, 0x2f, 0x63, 0x6f, 0x6c, 0x6c
        /*0042*/ 	.byte	0x65, 0x63, 0x74, 0x69, 0x76, 0x65, 0x2f, 0x73, 0x6d, 0x39, 0x30, 0x5f, 0x6d, 0x6d, 0x61, 0x5f
        /*0052*/ 	.byte	0x74, 0x6d, 0x61, 0x5f, 0x67, 0x6d, 0x6d, 0x61, 0x5f, 0x73, 0x73, 0x5f, 0x77, 0x61, 0x72, 0x70
        /*0062*/ 	.byte	0x73, 0x70, 0x65, 0x63, 0x69, 0x61, 0x6c, 0x69, 0x7a, 0x65, 0x64, 0x2e, 0x68, 0x70, 0x70, 0x00
	.type		__unnamed_1,@object
	.size		__unnamed_1,(.L_0 - __unnamed_1)
__unnamed_1:
        /*0072*/ 	.byte	0x76, 0x6f, 0x69, 0x64, 0x20, 0x63, 0x75, 0x74, 0x6c, 0x61, 0x73, 0x73, 0x3a, 0x3a, 0x67, 0x65
        /* <DEDUP_REMOVED lines=175> */
        /*0b72*/ 	.byte	0x69, 0x64, 0x65, 0x6e, 0x74, 0x69, 0x74, 0x79, 0x5d, 0x00
.L_0:


//--------------------- .nv.shared._ZN7cutlass13device_kernelINS_4gemm6kernel13GemmUniversalIN4cute5tupleIJiiiiEEENS1_10collective13CollectiveMmaINS1_34MainloopSm90TmaGmmaWarpSpecializedILi5ENS5_IJNS4_1CILi1EEENSA_ILi8EEESB_EEENS1_32KernelTmaWarpSpecializedPingpongEEENS5_IJNSA_ILi64EEENSA_ILi256EEENSA_ILi32EEEEEEfNS5_IJlSB_lEEEfSK_NS4_8TiledMMAINS4_8MMA_AtomIJNS4_4SM904GMMA30MMA_64x256x8_F32TF32TF32_SS_TNILNSO_7ScaleInE1ELSQ_1EEEEEENS4_6LayoutINS5_IJSB_SB_SB_EEENS5_IJNSA_ILi0EEESV_SV_EEEEENS5_IJNS4_10UnderscoreESY_SY_EEEEENS4_23SM90_TMA_LOAD_MULTICASTENS4_14ComposedLayoutINS4_7SwizzleILi3ELi4ELi3EEENS4_18smem_ptr_flag_bitsILi32EEENST_INS5_IJSC_SI_EEENS5_IJSI_SB_EEEEEEEvNS4_8identityENS4_13SM90_TMA_LOADES1A_vS1B_EENS_8epilogue10collective6detail29Sm90TmaWarpSpecializedAdapterINS1F_15DefaultEpilogueIfSK_SK_NS1E_6thread17LinearCombinationIfLi1EffLNS1J_9ScaleType4KindE0ELNS_15FloatRoundStyleE2EfEENS1_15EpilogueDefaultEEEEEvvEEEEvNT_6ParamsE --------------------------
	.section	.nv.shared._ZN7cutlass13device_kernelINS_4gemm6kernel13GemmUniversalIN4cute5tupleIJiiiiEEENS1_10collective13CollectiveMmaINS1_34MainloopSm90TmaGmmaWarpSpecializedILi5ENS5_IJNS4_1CILi1EEENSA_ILi8EEESB_EEENS1_32KernelTmaWarpSpecializedPingpongEEENS5_IJNSA_ILi64EEENSA_ILi256EEENSA_ILi32EEEEEEfNS5_IJlSB_lEEEfSK_NS4_8TiledMMAINS4_8MMA_AtomIJNS4_4SM904GMMA30MMA_64x256x8_F32TF32TF32_SS_TNILNSO_7ScaleInE1ELSQ_1EEEEEENS4_6LayoutINS5_IJSB_SB_SB_EEENS5_IJNSA_ILi0EEESV_SV_EEEEENS5_IJNS4_10UnderscoreESY_SY_EEEEENS4_23SM90_TMA_LOAD_MULTICASTENS4_14ComposedLayoutINS4_7SwizzleILi3ELi4ELi3EEENS4_18smem_ptr_flag_bitsILi32EEENST_INS5_IJSC_SI_EEENS5_IJSI_SB_EEEEEEEvNS4_8identityENS4_13SM90_TMA_LOADES1A_vS1B_EENS_8epilogue10collective6detail29Sm90TmaWarpSpecializedAdapterINS1F_15DefaultEpilogueIfSK_SK_NS1E_6thread17LinearCombinationIfLi1EffLNS1J_9ScaleType4KindE0ELNS_15FloatRoundStyleE2EfEENS1_15EpilogueDefaultEEEEEvvEEEEvNT_6ParamsE,"aw",@nobits
	.sectionflags	@""
	.align	16
	.zero		1024


//--------------------- .nv.shared.reserved.0     --------------------------
	.section	.nv.shared.reserved.0,"aw",@nobits
	.weak		__nv_reservedSMEM_offset_0_alias
	.size		__nv_reservedSMEM_offset_0_alias, 0, 0
	.other		__nv_reservedSMEM_offset_0_alias,@"STO_CUDA_RESERVED_SHARED STV_DEFAULT"
__nv_reservedSMEM_offset_0_alias:
	.zero		0


//--------------------- .nv.global                --------------------------
	.section	.nv.global,"aw",@nobits
.nv.global:
	.type		_ZN40_INTERNAL_45f05c93_4_k_cu_734d6998_261914cute1_E,@object
	.size		_ZN40_INTERNAL_45f05c93_4_k_cu_734d6998_261914cute1_E,(_ZN40_INTERNAL_45f05c93_4_k_cu_734d6998_261914cuda3std3__45__cpo6cbeginE - _ZN40_INTERNAL_45f05c93_4_k_cu_734d6998_261914cute1_E)
_ZN40_INTERNAL_45f05c93_4_k_cu_734d6998_261914cute1_E:
	.zero		1
	.type		_ZN40_INTERNAL_45f05c93_4_k_cu_734d6998_261914cuda3std3__45__cpo6cbeginE,@object
	.size		_ZN40_INTERNAL_45f05c93_4_k_cu_734d6998_261914cuda3std3__45__cpo6cbeginE,(_ZN40_INTERNAL_45f05c93_4_k_cu_734d6998_261914cuda3std3__48in_placeE - _ZN40_INTERNAL_45f05c93_4_k_cu_734d6998_261914cuda3std3__45__cpo6cbeginE)
_ZN40_INTERNAL_45f05c93_4_k_cu_734d6998_261914cuda3std3__45__cpo6cbeginE:
	.zero		1
	.type		_ZN40_INTERNAL_45f05c93_4_k_cu_734d6998_261914cuda3std3__48in_placeE,@object
	.size		_ZN40_INTERNAL_45f05c93_4_k_cu_734d6998_261914cuda3std3__48in_placeE,(_ZN40_INTERNAL_45f05c93_4_k_cu_734d6998_261914cuda3std6ranges3__45__cpo9iter_moveE - _ZN40_INTERNAL_45f05c93_4_k_cu_734d6998_261914cuda3std3__48in_placeE)
_ZN40_INTERNAL_45f05c93_4_k_cu_734d6998_261914cuda3std3__48in_placeE:
	.zero		1
	.type		_ZN40_INTERNAL_45f05c93_4_k_cu_734d6998_261914cuda3std6ranges3__45__cpo9iter_moveE,@object
	.size		_ZN40_INTERNAL_45f05c93_4_k_cu_734d6998_261914cuda3std6ranges3__45__cpo9iter_moveE,(_ZN40_INTERNAL_45f05c93_4_k_cu_734d6998_261914cuda3std3__45__cpo5beginE - _ZN40_INTERNAL_45f05c93_4_k_cu_734d6998_261914cuda3std6ranges3__45__cpo9iter_moveE)
_ZN40_INTERNAL_45f05c93_4_k_cu_734d6998_261914cuda3std6ranges3__45__cpo9iter_moveE:
	.zero		1
	.type		_ZN40_INTERNAL_45f05c93_4_k_cu_734d6998_261914cuda3std3__45__cpo5beginE,@object
	.size		_ZN40_INTERNAL_45f05c93_4_k_cu_734d6998_261914cuda3std3__45__cpo5beginE,(_ZN40_INTERNAL_45f05c93_4_k_cu_734d6998_261914cuda3std3__442_GLOBAL__N__45f05c93_4_k_cu_734d6998_261916ignoreE - _ZN40_INTERNAL_45f05c93_4_k_cu_734d6998_261914cuda3std3__45__cpo5beginE)
_ZN40_INTERNAL_45f05c93_4_k_cu_734d6998_261914cuda3std3__45__cpo5beginE:
	.zero		1
	.type		_ZN40_INTERNAL_45f05c93_4_k_cu_734d6998_261914cuda3std3__442_GLOBAL__N__45f05c93_4_k_cu_734d6998_261916ignoreE,@object
	.size		_ZN40_INTERNAL_45f05c93_4_k_cu_734d6998_261914cuda3std3__442_GLOBAL__N__45f05c93_4_k_cu_734d6998_261916ignoreE,(_ZN40_INTERNAL_45f05c93_4_k_cu_734d6998_261914cute7productE - _ZN40_INTERNAL_45f05c93_4_k_cu_734d6998_261914cuda3std3__442_GLOBAL__N__45f05c93_4_k_cu_734d6998_261916ignoreE)
_ZN40_INTERNAL_45f05c93_4_k_cu_734d6998_261914cuda3std3__442_GLOBAL__N__45f05c93_4_k_cu_734d6998_261916ignoreE:
	.zero		1
	.type		_ZN40_INTERNAL_45f05c93_4_k_cu_734d6998_261914cute7productE,@object
	.size		_ZN40_INTERNAL_45f05c93_4_k_cu_734d6998_261914cute7productE,(_ZN40_INTERNAL_45f05c93_4_k_cu_734d6998_261914cuda3std3__45__cpo3endE - _ZN40_INTERNAL_45f05c93_4_k_cu_734d6998_261914cute7productE)
_ZN40_INTERNAL_45f05c93_4_k_cu_734d6998_261914cute7productE:
	.zero		1
	.type		_ZN40_INTERNAL_45f05c93_4_k_cu_734d6998_261914cuda3std3__45__cpo3endE,@object
	.size		_ZN40_INTERNAL_45f05c93_4_k_cu_734d6998_261914cuda3std3__45__cpo3endE,(_ZN40_INTERNAL_45f05c93_4_k_cu_734d6998_261914cuda3std3__419piecewise_constructE - _ZN40_INTERNAL_45f05c93_4_k_cu_734d6998_261914cuda3std3__45__cpo3endE)
_ZN40_INTERNAL_45f05c93_4_k_cu_734d6998_261914cuda3std3__45__cpo3endE:
	.zero		1
	.type		_ZN40_INTERNAL_45f05c93_4_k_cu_734d6998_261914cuda3std3__419piecewise_constructE,@object
	.size		_ZN40_INTERNAL_45f05c93_4_k_cu_734d6998_261914cuda3std3__419piecewise_constructE,(_ZN40_INTERNAL_45f05c93_4_k_cu_734d6998_261914cuda3std3__45__cpo4cendE - _ZN40_INTERNAL_45f05c93_4_k_cu_734d6998_261914cuda3std3__419piecewise_constructE)
_ZN40_INTERNAL_45f05c93_4_k_cu_734d6998_261914cuda3std3__419piecewise_constructE:
	.zero		1
	.type		_ZN40_INTERNAL_45f05c93_4_k_cu_734d6998_261914cuda3std3__45__cpo4cendE,@object
	.size		_ZN40_INTERNAL_45f05c93_4_k_cu_734d6998_261914cuda3std3__45__cpo4cendE,(_ZN40_INTERNAL_45f05c93_4_k_cu_734d6998_261914cuda3std6ranges3__45__cpo4swapE - _ZN40_INTERNAL_45f05c93_4_k_cu_734d6998_261914cuda3std3__45__cpo4cendE)
_ZN40_INTERNAL_45f05c93_4_k_cu_734d6998_261914cuda3std3__45__cpo4cendE:
	.zero		1
	.type		_ZN40_INTERNAL_45f05c93_4_k_cu_734d6998_261914cuda3std6ranges3__45__cpo4swapE,@object
	.size		_ZN40_INTERNAL_45f05c93_4_k_cu_734d6998_261914cuda3std6ranges3__45__cpo4swapE,(.L_8 - _ZN40_INTERNAL_45f05c93_4_k_cu_734d6998_261914cuda3std6ranges3__45__cpo4swapE)
_ZN40_INTERNAL_45f05c93_4_k_cu_734d6998_261914cuda3std6ranges3__45__cpo4swapE:
	.zero		1
.L_8:


//--------------------- .nv.constant0._ZN7cutlass13device_kernelINS_4gemm6kernel13GemmUniversalIN4cute5tupleIJiiiiEEENS1_10collective13CollectiveMmaINS1_34MainloopSm90TmaGmmaWarpSpecializedILi5ENS5_IJNS4_1CILi1EEENSA_ILi8EEESB_EEENS1_32KernelTmaWarpSpecializedPingpongEEENS5_IJNSA_ILi64EEENSA_ILi256EEENSA_ILi32EEEEEEfNS5_IJlSB_lEEEfSK_NS4_8TiledMMAINS4_8MMA_AtomIJNS4_4SM904GMMA30MMA_64x256x8_F32TF32TF32_SS_TNILNSO_7ScaleInE1ELSQ_1EEEEEENS4_6LayoutINS5_IJSB_SB_SB_EEENS5_IJNSA_ILi0EEESV_SV_EEEEENS5_IJNS4_10UnderscoreESY_SY_EEEEENS4_23SM90_TMA_LOAD_MULTICASTENS4_14ComposedLayoutINS4_7SwizzleILi3ELi4ELi3EEENS4_18smem_ptr_flag_bitsILi32EEENST_INS5_IJSC_SI_EEENS5_IJSI_SB_EEEEEEEvNS4_8identityENS4_13SM90_TMA_LOADES1A_vS1B_EENS_8epilogue10collective6detail29Sm90TmaWarpSpecializedAdapterINS1F_15DefaultEpilogueIfSK_SK_NS1E_6thread17LinearCombinationIfLi1EffLNS1J_9ScaleType4KindE0ELNS_15FloatRoundStyleE2EfEENS1_15EpilogueDefaultEEEEEvvEEEEvNT_6ParamsE --------------------------
	.section	.nv.constant0._ZN7cutlass13device_kernelINS_4gemm6kernel13GemmUniversalIN4cute5tupleIJiiiiEEENS1_10collective13CollectiveMmaINS1_34MainloopSm90TmaGmmaWarpSpecializedILi5ENS5_IJNS4_1CILi1EEENSA_ILi8EEESB_EEENS1_32KernelTmaWarpSpecializedPingpongEEENS5_IJNSA_ILi64EEENSA_ILi256EEENSA_ILi32EEEEEEfNS5_IJlSB_lEEEfSK_NS4_8TiledMMAINS4_8MMA_AtomIJNS4_4SM904GMMA30MMA_64x256x8_F32TF32TF32_SS_TNILNSO_7ScaleInE1ELSQ_1EEEEEENS4_6LayoutINS5_IJSB_SB_SB_EEENS5_IJNSA_ILi0EEESV_SV_EEEEENS5_IJNS4_10UnderscoreESY_SY_EEEEENS4_23SM90_TMA_LOAD_MULTICASTENS4_14ComposedLayoutINS4_7SwizzleILi3ELi4ELi3EEENS4_18smem_ptr_flag_bitsILi32EEENST_INS5_IJSC_SI_EEENS5_IJSI_SB_EEEEEEEvNS4_8identityENS4_13SM90_TMA_LOADES1A_vS1B_EENS_8epilogue10collective6detail29Sm90TmaWarpSpecializedAdapterINS1F_15DefaultEpilogueIfSK_SK_NS1E_6thread17LinearCombinationIfLi1EffLNS1J_9ScaleType4KindE0ELNS_15FloatRoundStyleE2EfEENS1_15EpilogueDefaultEEEEEvvEEEEvNT_6ParamsE,"a",@progbits
	.sectionflags	@""
	.align	4
.nv.constant0._ZN7cutlass13device_kernelINS_4gemm6kernel13GemmUniversalIN4cute5tupleIJiiiiEEENS1_10collective13CollectiveMmaINS1_34MainloopSm90TmaGmmaWarpSpecializedILi5ENS5_IJNS4_1CILi1EEENSA_ILi8EEESB_EEENS1_32KernelTmaWarpSpecializedPingpongEEENS5_IJNSA_ILi64EEENSA_ILi256EEENSA_ILi32EEEEEEfNS5_IJlSB_lEEEfSK_NS4_8TiledMMAINS4_8MMA_AtomIJNS4_4SM904GMMA30MMA_64x256x8_F32TF32TF32_SS_TNILNSO_7ScaleInE1ELSQ_1EEEEEENS4_6LayoutINS5_IJSB_SB_SB_EEENS5_IJNSA_ILi0EEESV_SV_EEEEENS5_IJNS4_10UnderscoreESY_SY_EEEEENS4_23SM90_TMA_LOAD_MULTICASTENS4_14ComposedLayoutINS4_7SwizzleILi3ELi4ELi3EEENS4_18smem_ptr_flag_bitsILi32EEENST_INS5_IJSC_SI_EEENS5_IJSI_SB_EEEEEEEvNS4_8identityENS4_13SM90_TMA_LOADES1A_vS1B_EENS_8epilogue10collective6detail29Sm90TmaWarpSpecializedAdapterINS1F_15DefaultEpilogueIfSK_SK_NS1E_6thread17LinearCombinationIfLi1EffLNS1J_9ScaleType4KindE0ELNS_15FloatRoundStyleE2EfEENS1_15EpilogueDefaultEEEEEvvEEEEvNT_6ParamsE:
	.zero		1664


//--------------------- SYMBOLS --------------------------

	.type		.nv.reservedSmem.offset0,@object
	.size		.nv.reservedSmem.offset0,0x4
	.type		__assertfail,@function
